//
// Generated by NVIDIA NVVM Compiler
//
// Compiler Build ID: CL-36424714
// Cuda compilation tools, release 13.0, V13.0.88
// Based on NVVM 20.0.0
//

.version 9.0
.target sm_100
.address_size 64

	// .globl	_Z13shared_kerneliPKfS0_Pf
// _ZZ13shared_kerneliPKfS0_PfE2as has been demoted
// _ZZ13shared_kerneliPKfS0_PfE2bs has been demoted

.visible .entry _Z13shared_kerneliPKfS0_Pf(
	.param .u32 _Z13shared_kerneliPKfS0_Pf_param_0,
	.param .u64 .ptr .align 1 _Z13shared_kerneliPKfS0_Pf_param_1,
	.param .u64 .ptr .align 1 _Z13shared_kerneliPKfS0_Pf_param_2,
	.param .u64 .ptr .align 1 _Z13shared_kerneliPKfS0_Pf_param_3
)
{
	.reg .pred 	%p<5>;
	.reg .b32 	%r<57>;
	.reg .b32 	%f<162>;
	.reg .b64 	%rd<24>;
	// demoted variable
	.shared .align 4 .b8 _ZZ13shared_kerneliPKfS0_PfE2as[1024];
	// demoted variable
	.shared .align 4 .b8 _ZZ13shared_kerneliPKfS0_PfE2bs[1024];
	ld.param.u32 	%r25, [_Z13shared_kerneliPKfS0_Pf_param_0];
	ld.param.u64 	%rd3, [_Z13shared_kerneliPKfS0_Pf_param_1];
	ld.param.u64 	%rd4, [_Z13shared_kerneliPKfS0_Pf_param_2];
	cvta.to.global.u64 	%rd1, %rd4;
	cvta.to.global.u64 	%rd2, %rd3;
	mov.u32 	%r26, %ctaid.x;
	mov.u32 	%r27, %ctaid.y;
	mov.u32 	%r1, %tid.x;
	mov.u32 	%r2, %tid.y;
	shl.b32 	%r3, %r25, 4;
	mul.lo.s32 	%r4, %r3, %r27;
	add.s32 	%r5, %r4, %r25;
	shl.b32 	%r6, %r26, 4;
	setp.lt.s32 	%p1, %r25, 1;
	mov.f32 	%f161, 0f00000000;
	@%p1 bra 	$L__BB0_6;
	mul.lo.s32 	%r7, %r25, %r2;
	shl.b32 	%r28, %r2, 6;
	mov.u32 	%r29, _ZZ13shared_kerneliPKfS0_PfE2as;
	add.s32 	%r8, %r29, %r28;
	shl.b32 	%r30, %r1, 2;
	add.s32 	%r9, %r8, %r30;
	mov.u32 	%r31, _ZZ13shared_kerneliPKfS0_PfE2bs;
	add.s32 	%r11, %r31, %r30;
	add.s32 	%r10, %r11, %r28;
	add.s32 	%r12, %r4, 16;
	max.s32 	%r32, %r5, %r12;
	not.b32 	%r33, %r4;
	add.s32 	%r13, %r32, %r33;
	and.b32  	%r34, %r13, 16;
	setp.ne.s32 	%p2, %r34, 0;
	mov.f32 	%f161, 0f00000000;
	mov.u32 	%r52, %r6;
	mov.u32 	%r56, %r4;
	@%p2 bra 	$L__BB0_3;
	add.s32 	%r35, %r7, %r1;
	add.s32 	%r36, %r35, %r4;
	mul.wide.s32 	%rd6, %r36, 4;
	add.s64 	%rd7, %rd2, %rd6;
	ld.global.f32 	%f10, [%rd7];
	st.shared.f32 	[%r9], %f10;
	add.s32 	%r37, %r35, %r6;
	mul.wide.s32 	%rd8, %r37, 4;
	add.s64 	%rd9, %rd1, %rd8;
	ld.global.f32 	%f11, [%rd9];
	st.shared.f32 	[%r10], %f11;
	bar.sync 	0;
	ld.shared.f32 	%f12, [%r8];
	ld.shared.f32 	%f13, [%r11];
	fma.rn.f32 	%f14, %f12, %f13, 0f00000000;
	ld.shared.f32 	%f15, [%r8+4];
	ld.shared.f32 	%f16, [%r11+64];
	fma.rn.f32 	%f17, %f15, %f16, %f14;
	ld.shared.f32 	%f18, [%r8+8];
	ld.shared.f32 	%f19, [%r11+128];
	fma.rn.f32 	%f20, %f18, %f19, %f17;
	ld.shared.f32 	%f21, [%r8+12];
	ld.shared.f32 	%f22, [%r11+192];
	fma.rn.f32 	%f23, %f21, %f22, %f20;
	ld.shared.f32 	%f24, [%r8+16];
	ld.shared.f32 	%f25, [%r11+256];
	fma.rn.f32 	%f26, %f24, %f25, %f23;
	ld.shared.f32 	%f27, [%r8+20];
	ld.shared.f32 	%f28, [%r11+320];
	fma.rn.f32 	%f29, %f27, %f28, %f26;
	ld.shared.f32 	%f30, [%r8+24];
	ld.shared.f32 	%f31, [%r11+384];
	fma.rn.f32 	%f32, %f30, %f31, %f29;
	ld.shared.f32 	%f33, [%r8+28];
	ld.shared.f32 	%f34, [%r11+448];
	fma.rn.f32 	%f35, %f33, %f34, %f32;
	ld.shared.f32 	%f36, [%r8+32];
	ld.shared.f32 	%f37, [%r11+512];
	fma.rn.f32 	%f38, %f36, %f37, %f35;
	ld.shared.f32 	%f39, [%r8+36];
	ld.shared.f32 	%f40, [%r11+576];
	fma.rn.f32 	%f41, %f39, %f40, %f38;
	ld.shared.f32 	%f42, [%r8+40];
	ld.shared.f32 	%f43, [%r11+640];
	fma.rn.f32 	%f44, %f42, %f43, %f41;
	ld.shared.f32 	%f45, [%r8+44];
	ld.shared.f32 	%f46, [%r11+704];
	fma.rn.f32 	%f47, %f45, %f46, %f44;
	ld.shared.f32 	%f48, [%r8+48];
	ld.shared.f32 	%f49, [%r11+768];
	fma.rn.f32 	%f50, %f48, %f49, %f47;
	ld.shared.f32 	%f51, [%r8+52];
	ld.shared.f32 	%f52, [%r11+832];
	fma.rn.f32 	%f53, %f51, %f52, %f50;
	ld.shared.f32 	%f54, [%r8+56];
	ld.shared.f32 	%f55, [%r11+896];
	fma.rn.f32 	%f56, %f54, %f55, %f53;
	ld.shared.f32 	%f57, [%r8+60];
	ld.shared.f32 	%f58, [%r11+960];
	fma.rn.f32 	%f161, %f57, %f58, %f56;
	bar.sync 	0;
	add.s32 	%r52, %r6, %r3;
	mov.u32 	%r56, %r12;
$L__BB0_3:
	setp.lt.u32 	%p3, %r13, 16;
	@%p3 bra 	$L__BB0_6;
	add.s32 	%r38, %r1, %r52;
	add.s32 	%r55, %r38, %r7;
	add.s32 	%r39, %r1, %r56;
	add.s32 	%r54, %r39, %r7;
	mul.wide.s32 	%rd16, %r3, 4;
$L__BB0_5:
	ld.param.u64 	%rd22, [_Z13shared_kerneliPKfS0_Pf_param_2];
	ld.param.u64 	%rd21, [_Z13shared_kerneliPKfS0_Pf_param_1];
	mul.wide.s32 	%rd10, %r54, 4;
	cvta.to.global.u64 	%rd11, %rd21;
	add.s64 	%rd12, %rd11, %rd10;
	ld.global.f32 	%f59, [%rd12];
	st.shared.f32 	[%r9], %f59;
	cvta.to.global.u64 	%rd13, %rd22;
	mul.wide.s32 	%rd14, %r55, 4;
	add.s64 	%rd15, %rd13, %rd14;
	ld.global.f32 	%f60, [%rd15];
	st.shared.f32 	[%r10], %f60;
	bar.sync 	0;
	ld.shared.f32 	%f61, [%r8];
	ld.shared.f32 	%f62, [%r11];
	fma.rn.f32 	%f63, %f61, %f62, %f161;
	ld.shared.f32 	%f64, [%r8+4];
	ld.shared.f32 	%f65, [%r11+64];
	fma.rn.f32 	%f66, %f64, %f65, %f63;
	ld.shared.f32 	%f67, [%r8+8];
	ld.shared.f32 	%f68, [%r11+128];
	fma.rn.f32 	%f69, %f67, %f68, %f66;
	ld.shared.f32 	%f70, [%r8+12];
	ld.shared.f32 	%f71, [%r11+192];
	fma.rn.f32 	%f72, %f70, %f71, %f69;
	ld.shared.f32 	%f73, [%r8+16];
	ld.shared.f32 	%f74, [%r11+256];
	fma.rn.f32 	%f75, %f73, %f74, %f72;
	ld.shared.f32 	%f76, [%r8+20];
	ld.shared.f32 	%f77, [%r11+320];
	fma.rn.f32 	%f78, %f76, %f77, %f75;
	ld.shared.f32 	%f79, [%r8+24];
	ld.shared.f32 	%f80, [%r11+384];
	fma.rn.f32 	%f81, %f79, %f80, %f78;
	ld.shared.f32 	%f82, [%r8+28];
	ld.shared.f32 	%f83, [%r11+448];
	fma.rn.f32 	%f84, %f82, %f83, %f81;
	ld.shared.f32 	%f85, [%r8+32];
	ld.shared.f32 	%f86, [%r11+512];
	fma.rn.f32 	%f87, %f85, %f86, %f84;
	ld.shared.f32 	%f88, [%r8+36];
	ld.shared.f32 	%f89, [%r11+576];
	fma.rn.f32 	%f90, %f88, %f89, %f87;
	ld.shared.f32 	%f91, [%r8+40];
	ld.shared.f32 	%f92, [%r11+640];
	fma.rn.f32 	%f93, %f91, %f92, %f90;
	ld.shared.f32 	%f94, [%r8+44];
	ld.shared.f32 	%f95, [%r11+704];
	fma.rn.f32 	%f96, %f94, %f95, %f93;
	ld.shared.f32 	%f97, [%r8+48];
	ld.shared.f32 	%f98, [%r11+768];
	fma.rn.f32 	%f99, %f97, %f98, %f96;
	ld.shared.f32 	%f100, [%r8+52];
	ld.shared.f32 	%f101, [%r11+832];
	fma.rn.f32 	%f102, %f100, %f101, %f99;
	ld.shared.f32 	%f103, [%r8+56];
	ld.shared.f32 	%f104, [%r11+896];
	fma.rn.f32 	%f105, %f103, %f104, %f102;
	ld.shared.f32 	%f106, [%r8+60];
	ld.shared.f32 	%f107, [%r11+960];
	fma.rn.f32 	%f108, %f106, %f107, %f105;
	bar.sync 	0;
	ld.global.f32 	%f109, [%rd12+64];
	st.shared.f32 	[%r9], %f109;
	add.s64 	%rd17, %rd15, %rd16;
	ld.global.f32 	%f110, [%rd17];
	st.shared.f32 	[%r10], %f110;
	bar.sync 	0;
	ld.shared.f32 	%f111, [%r8];
	ld.shared.f32 	%f112, [%r11];
	fma.rn.f32 	%f113, %f111, %f112, %f108;
	ld.shared.f32 	%f114, [%r8+4];
	ld.shared.f32 	%f115, [%r11+64];
	fma.rn.f32 	%f116, %f114, %f115, %f113;
	ld.shared.f32 	%f117, [%r8+8];
	ld.shared.f32 	%f118, [%r11+128];
	fma.rn.f32 	%f119, %f117, %f118, %f116;
	ld.shared.f32 	%f120, [%r8+12];
	ld.shared.f32 	%f121, [%r11+192];
	fma.rn.f32 	%f122, %f120, %f121, %f119;
	ld.shared.f32 	%f123, [%r8+16];
	ld.shared.f32 	%f124, [%r11+256];
	fma.rn.f32 	%f125, %f123, %f124, %f122;
	ld.shared.f32 	%f126, [%r8+20];
	ld.shared.f32 	%f127, [%r11+320];
	fma.rn.f32 	%f128, %f126, %f127, %f125;
	ld.shared.f32 	%f129, [%r8+24];
	ld.shared.f32 	%f130, [%r11+384];
	fma.rn.f32 	%f131, %f129, %f130, %f128;
	ld.shared.f32 	%f132, [%r8+28];
	ld.shared.f32 	%f133, [%r11+448];
	fma.rn.f32 	%f134, %f132, %f133, %f131;
	ld.shared.f32 	%f135, [%r8+32];
	ld.shared.f32 	%f136, [%r11+512];
	fma.rn.f32 	%f137, %f135, %f136, %f134;
	ld.shared.f32 	%f138, [%r8+36];
	ld.shared.f32 	%f139, [%r11+576];
	fma.rn.f32 	%f140, %f138, %f139, %f137;
	ld.shared.f32 	%f141, [%r8+40];
	ld.shared.f32 	%f142, [%r11+640];
	fma.rn.f32 	%f143, %f141, %f142, %f140;
	ld.shared.f32 	%f144, [%r8+44];
	ld.shared.f32 	%f145, [%r11+704];
	fma.rn.f32 	%f146, %f144, %f145, %f143;
	ld.shared.f32 	%f147, [%r8+48];
	ld.shared.f32 	%f148, [%r11+768];
	fma.rn.f32 	%f149, %f147, %f148, %f146;
	ld.shared.f32 	%f150, [%r8+52];
	ld.shared.f32 	%f151, [%r11+832];
	fma.rn.f32 	%f152, %f150, %f151, %f149;
	ld.shared.f32 	%f153, [%r8+56];
	ld.shared.f32 	%f154, [%r11+896];
	fma.rn.f32 	%f155, %f153, %f154, %f152;
	ld.shared.f32 	%f156, [%r8+60];
	ld.shared.f32 	%f157, [%r11+960];
	fma.rn.f32 	%f161, %f156, %f157, %f155;
	bar.sync 	0;
	add.s32 	%r56, %r56, 32;
	shl.b32 	%r47, %r25, 5;
	add.s32 	%r55, %r55, %r47;
	add.s32 	%r54, %r54, 32;
	setp.lt.s32 	%p4, %r56, %r5;
	@%p4 bra 	$L__BB0_5;
$L__BB0_6:
	ld.param.u64 	%rd23, [_Z13shared_kerneliPKfS0_Pf_param_3];
	cvta.to.global.u64 	%rd18, %rd23;
	add.s32 	%r49, %r6, %r1;
	mad.lo.s32 	%r50, %r25, %r2, %r49;
	add.s32 	%r51, %r50, %r4;
	mul.wide.s32 	%rd19, %r51, 4;
	add.s64 	%rd20, %rd18, %rd19;
	st.global.f32 	[%rd20], %f161;
	ret;

}
	// .globl	_Z8kernel_tiPKfS0_Pf
.visible .entry _Z8kernel_tiPKfS0_Pf(
	.param .u32 _Z8kernel_tiPKfS0_Pf_param_0,
	.param .u64 .ptr .align 1 _Z8kernel_tiPKfS0_Pf_param_1,
	.param .u64 .ptr .align 1 _Z8kernel_tiPKfS0_Pf_param_2,
	.param .u64 .ptr .align 1 _Z8kernel_tiPKfS0_Pf_param_3
)
{
	.reg .pred 	%p<10>;
	.reg .b32 	%r<74>;
	.reg .b32 	%f<68>;
	.reg .b64 	%rd<61>;

	ld.param.u32 	%r40, [_Z8kernel_tiPKfS0_Pf_param_0];
	ld.param.u64 	%rd7, [_Z8kernel_tiPKfS0_Pf_param_1];
	ld.param.u64 	%rd8, [_Z8kernel_tiPKfS0_Pf_param_2];
	ld.param.u64 	%rd6, [_Z8kernel_tiPKfS0_Pf_param_3];
	cvta.to.global.u64 	%rd1, %rd8;
	cvta.to.global.u64 	%rd2, %rd7;
	mov.u32 	%r41, %ctaid.x;
	mov.u32 	%r42, %ctaid.y;
	mov.u32 	%r1, %tid.x;
	mov.u32 	%r43, %tid.y;
	mul.lo.s32 	%r44, %r40, %r42;
	shl.b32 	%r45, %r44, 4;
	mad.lo.s32 	%r2, %r40, %r43, %r45;
	shl.b32 	%r3, %r41, 4;
	add.s32 	%r4, %r3, %r1;
	setp.lt.s32 	%p1, %r40, 1;
	mov.f32 	%f67, 0f00000000;
	@%p1 bra 	$L__BB1_12;
	and.b32  	%r5, %r40, 7;
	setp.lt.u32 	%p2, %r40, 8;
	mov.f32 	%f67, 0f00000000;
	mov.b32 	%r72, 0;
	@%p2 bra 	$L__BB1_4;
	and.b32  	%r72, %r40, 2147483640;
	neg.s32 	%r70, %r72;
	add.s32 	%r47, %r1, %r40;
	add.s32 	%r69, %r47, %r3;
	shl.b32 	%r9, %r40, 3;
	shl.b32 	%r48, %r40, 1;
	add.s32 	%r68, %r4, %r48;
	mad.lo.s32 	%r67, %r40, 3, %r4;
	shl.b32 	%r49, %r40, 2;
	add.s32 	%r66, %r4, %r49;
	mad.lo.s32 	%r65, %r40, 5, %r4;
	mad.lo.s32 	%r64, %r40, 6, %r4;
	mad.lo.s32 	%r63, %r40, 7, %r4;
	mul.wide.u32 	%rd9, %r2, 4;
	add.s64 	%rd10, %rd9, %rd2;
	add.s64 	%rd60, %rd10, 16;
	mov.f32 	%f67, 0f00000000;
	mov.u32 	%r62, %r4;
$L__BB1_3:
	.pragma "nounroll";
	ld.global.f32 	%f17, [%rd60+-16];
	mul.wide.u32 	%rd11, %r62, 4;
	add.s64 	%rd12, %rd1, %rd11;
	ld.global.f32 	%f18, [%rd12];
	fma.rn.f32 	%f19, %f17, %f18, %f67;
	ld.global.f32 	%f20, [%rd60+-12];
	mul.wide.u32 	%rd13, %r69, 4;
	add.s64 	%rd14, %rd1, %rd13;
	ld.global.f32 	%f21, [%rd14];
	fma.rn.f32 	%f22, %f20, %f21, %f19;
	ld.global.f32 	%f23, [%rd60+-8];
	mul.wide.u32 	%rd15, %r68, 4;
	add.s64 	%rd16, %rd1, %rd15;
	ld.global.f32 	%f24, [%rd16];
	fma.rn.f32 	%f25, %f23, %f24, %f22;
	ld.global.f32 	%f26, [%rd60+-4];
	mul.wide.u32 	%rd17, %r67, 4;
	add.s64 	%rd18, %rd1, %rd17;
	ld.global.f32 	%f27, [%rd18];
	fma.rn.f32 	%f28, %f26, %f27, %f25;
	ld.global.f32 	%f29, [%rd60];
	mul.wide.u32 	%rd19, %r66, 4;
	add.s64 	%rd20, %rd1, %rd19;
	ld.global.f32 	%f30, [%rd20];
	fma.rn.f32 	%f31, %f29, %f30, %f28;
	ld.global.f32 	%f32, [%rd60+4];
	mul.wide.u32 	%rd21, %r65, 4;
	add.s64 	%rd22, %rd1, %rd21;
	ld.global.f32 	%f33, [%rd22];
	fma.rn.f32 	%f34, %f32, %f33, %f31;
	ld.global.f32 	%f35, [%rd60+8];
	mul.wide.u32 	%rd23, %r64, 4;
	add.s64 	%rd24, %rd1, %rd23;
	ld.global.f32 	%f36, [%rd24];
	fma.rn.f32 	%f37, %f35, %f36, %f34;
	ld.global.f32 	%f38, [%rd60+12];
	mul.wide.u32 	%rd25, %r63, 4;
	add.s64 	%rd26, %rd1, %rd25;
	ld.global.f32 	%f39, [%rd26];
	fma.rn.f32 	%f67, %f38, %f39, %f37;
	add.s32 	%r70, %r70, 8;
	add.s32 	%r69, %r69, %r9;
	add.s32 	%r68, %r68, %r9;
	add.s32 	%r67, %r67, %r9;
	add.s32 	%r66, %r66, %r9;
	add.s32 	%r65, %r65, %r9;
	add.s32 	%r64, %r64, %r9;
	add.s32 	%r63, %r63, %r9;
	add.s32 	%r62, %r62, %r9;
	add.s64 	%rd60, %rd60, 32;
	setp.ne.s32 	%p3, %r70, 0;
	@%p3 bra 	$L__BB1_3;
$L__BB1_4:
	setp.eq.s32 	%p4, %r5, 0;
	@%p4 bra 	$L__BB1_12;
	and.b32  	%r35, %r40, 3;
	setp.lt.u32 	%p5, %r5, 4;
	@%p5 bra 	$L__BB1_7;
	add.s32 	%r50, %r2, %r72;
	mul.wide.u32 	%rd27, %r50, 4;
	add.s64 	%rd28, %rd2, %rd27;
	ld.global.f32 	%f41, [%rd28];
	mad.lo.s32 	%r51, %r72, %r40, %r4;
	mul.wide.u32 	%rd29, %r51, 4;
	add.s64 	%rd30, %rd1, %rd29;
	ld.global.f32 	%f42, [%rd30];
	fma.rn.f32 	%f43, %f41, %f42, %f67;
	cvt.u64.u32 	%rd31, %r2;
	cvt.u64.u32 	%rd32, %r72;
	add.s64 	%rd33, %rd31, %rd32;
	shl.b64 	%rd34, %rd33, 2;
	add.s64 	%rd35, %rd2, %rd34;
	ld.global.f32 	%f44, [%rd35+4];
	add.s32 	%r52, %r51, %r40;
	mul.wide.u32 	%rd36, %r52, 4;
	add.s64 	%rd37, %rd1, %rd36;
	ld.global.f32 	%f45, [%rd37];
	fma.rn.f32 	%f46, %f44, %f45, %f43;
	ld.global.f32 	%f47, [%rd35+8];
	add.s32 	%r53, %r52, %r40;
	mul.wide.u32 	%rd38, %r53, 4;
	add.s64 	%rd39, %rd1, %rd38;
	ld.global.f32 	%f48, [%rd39];
	fma.rn.f32 	%f49, %f47, %f48, %f46;
	ld.global.f32 	%f50, [%rd35+12];
	add.s32 	%r54, %r53, %r40;
	mul.wide.u32 	%rd40, %r54, 4;
	add.s64 	%rd41, %rd1, %rd40;
	ld.global.f32 	%f51, [%rd41];
	fma.rn.f32 	%f67, %f50, %f51, %f49;
	add.s32 	%r72, %r72, 4;
$L__BB1_7:
	setp.eq.s32 	%p6, %r35, 0;
	@%p6 bra 	$L__BB1_12;
	setp.eq.s32 	%p7, %r35, 1;
	@%p7 bra 	$L__BB1_10;
	add.s32 	%r55, %r2, %r72;
	mul.wide.u32 	%rd42, %r55, 4;
	add.s64 	%rd43, %rd2, %rd42;
	ld.global.f32 	%f53, [%rd43];
	mad.lo.s32 	%r56, %r72, %r40, %r4;
	mul.wide.u32 	%rd44, %r56, 4;
	add.s64 	%rd45, %rd1, %rd44;
	ld.global.f32 	%f54, [%rd45];
	fma.rn.f32 	%f55, %f53, %f54, %f67;
	cvt.u64.u32 	%rd46, %r2;
	cvt.u64.u32 	%rd47, %r72;
	add.s64 	%rd48, %rd46, %rd47;
	shl.b64 	%rd49, %rd48, 2;
	add.s64 	%rd50, %rd2, %rd49;
	ld.global.f32 	%f56, [%rd50+4];
	add.s32 	%r57, %r56, %r40;
	mul.wide.u32 	%rd51, %r57, 4;
	add.s64 	%rd52, %rd1, %rd51;
	ld.global.f32 	%f57, [%rd52];
	fma.rn.f32 	%f67, %f56, %f57, %f55;
	add.s32 	%r72, %r72, 2;
$L__BB1_10:
	and.b32  	%r58, %r40, 1;
	setp.eq.b32 	%p8, %r58, 1;
	not.pred 	%p9, %p8;
	@%p9 bra 	$L__BB1_12;
	add.s32 	%r59, %r2, %r72;
	mul.wide.u32 	%rd53, %r59, 4;
	add.s64 	%rd54, %rd2, %rd53;
	ld.global.f32 	%f58, [%rd54];
	mad.lo.s32 	%r60, %r72, %r40, %r4;
	mul.wide.u32 	%rd55, %r60, 4;
	add.s64 	%rd56, %rd1, %rd55;
	ld.global.f32 	%f59, [%rd56];
	fma.rn.f32 	%f67, %f58, %f59, %f67;
$L__BB1_12:
	cvta.to.global.u64 	%rd57, %rd6;
	add.s32 	%r61, %r2, %r4;
	mul.wide.s32 	%rd58, %r61, 4;
	add.s64 	%rd59, %rd57, %rd58;
	st.global.f32 	[%rd59], %f67;
	ret;

}


// ===== COMPILED SASS (sm_100) =====

	.target	sm_100

	.elftype	@"ET_EXEC"


//--------------------- .note.nv.tkinfo           --------------------------
	.section	.note.nv.tkinfo,"",@"SHT_NOTE"
	.sectionflags	@"SHF_NOTE_NV_TKINFO"
	.tkinfo
        /*0018*/ 	.word	0x00000002
        /*0030*/ 	.string	""
        /*0030*/ 	.string	"ptxas"
        /*0030*/ 	.string	"Cuda compilation tools, release 13.0, V13.0.88"
        /*0030*/ 	.string	"Build cuda_13.0.r13.0/compiler.36424714_0"
        /*0030*/ 	.string	"-arch sm_100 -m 64 "



//--------------------- .note.nv.cuinfo           --------------------------
	.section	.note.nv.cuinfo,"",@"SHT_NOTE"
	.sectionflags	@"SHF_NOTE_NV_CUINFO"
        /*0018*/ 	.short	0x0002
        /*001a*/ 	.short	0x0064
        /*001c*/ 	.short	0x0082
	.zero		2


//--------------------- .nv.info                  --------------------------
	.section	.nv.info,"",@"SHT_CUDA_INFO"
	.align	4


	//----- nvinfo : EIATTR_REGCOUNT
	.align		4
        /*0000*/ 	.byte	0x04, 0x2f
        /*0002*/ 	.short	(.L_1 - .L_0)
	.align		4
.L_0:
        /*0004*/ 	.word	index@(_Z13shared_kerneliPKfS0_Pf)
        /*0008*/ 	.word	0x00000020


	//----- nvinfo : EIATTR_FRAME_SIZE
	.align		4
.L_1:
        /*000c*/ 	.byte	0x04, 0x11
        /*000e*/ 	.short	(.L_3 - .L_2)
	.align		4
.L_2:
        /*0010*/ 	.word	index@(_Z13shared_kerneliPKfS0_Pf)
        /*0014*/ 	.word	0x00000000


	//----- nvinfo : EIATTR_REGCOUNT
	.align		4
.L_3:
        /*0018*/ 	.byte	0x04, 0x2f
        /*001a*/ 	.short	(.L_5 - .L_4)
	.align		4
.L_4:
        /*001c*/ 	.word	index@(_Z8kernel_tiPKfS0_Pf)
        /*0020*/ 	.word	0x00000020


	//----- nvinfo : EIATTR_FRAME_SIZE
	.align		4
.L_5:
        /*0024*/ 	.byte	0x04, 0x11
        /*0026*/ 	.short	(.L_7 - .L_6)
	.align		4
.L_6:
        /*0028*/ 	.word	index@(_Z8kernel_tiPKfS0_Pf)
        /*002c*/ 	.word	0x00000000


	//----- nvinfo : EIATTR_MIN_STACK_SIZE
	.align		4
.L_7:
        /*0030*/ 	.byte	0x04, 0x12
        /*0032*/ 	.short	(.L_9 - .L_8)
	.align		4
.L_8:
        /*0034*/ 	.word	index@(_Z8kernel_tiPKfS0_Pf)
        /*0038*/ 	.word	0x00000000


	//----- nvinfo : EIATTR_MIN_STACK_SIZE
	.align		4
.L_9:
        /*003c*/ 	.byte	0x04, 0x12
        /*003e*/ 	.short	(.L_11 - .L_10)
	.align		4
.L_10:
        /*0040*/ 	.word	index@(_Z13shared_kerneliPKfS0_Pf)
        /*0044*/ 	.word	0x00000000
.L_11:


//--------------------- .nv.compat                --------------------------
	.section	.nv.compat,"",@"SHT_CUDA_COMPAT_INFO"
	.align	4
        /*0000*/ 	.byte	0x02, 0x09, 0x00, 0x00, 0x02, 0x02, 0x01, 0x00, 0x02, 0x05, 0x05, 0x00, 0x03, 0x07, 0x01, 0x01
        /*0010*/ 	.byte	0x02, 0x03, 0x00, 0x00, 0x02, 0x06, 0x01, 0x00, 0x04, 0x0b, 0x08, 0x00, 0x09, 0x00, 0x00, 0x00
        /*0020*/ 	.byte	0x00, 0x00, 0x00, 0x00


//--------------------- .nv.info._Z8kernel_tiPKfS0_Pf --------------------------
	.section	.nv.info._Z8kernel_tiPKfS0_Pf,"",@"SHT_CUDA_INFO"
	.sectionflags	@""
	.align	4


	//----- nvinfo : EIATTR_CUDA_API_VERSION
	.align		4
        /*0000*/ 	.byte	0x04, 0x37
        /*0002*/ 	.short	(.L_13 - .L_12)
.L_12:
        /*0004*/ 	.word	0x00000082


	//----- nvinfo : EIATTR_KPARAM_INFO
	.align		4
.L_13:
        /*0008*/ 	.byte	0x04, 0x17
        /*000a*/ 	.short	(.L_15 - .L_14)
.L_14:
        /*000c*/ 	.word	0x00000000
        /*0010*/ 	.short	0x0003
        /*0012*/ 	.short	0x0018
        /*0014*/ 	.byte	0x00, 0xf5, 0x21, 0x00


	//----- nvinfo : EIATTR_KPARAM_INFO
	.align		4
.L_15:
        /*0018*/ 	.byte	0x04, 0x17
        /*001a*/ 	.short	(.L_17 - .L_16)
.L_16:
        /*001c*/ 	.word	0x00000000
        /*0020*/ 	.short	0x0002
        /*0022*/ 	.short	0x0010
        /*0024*/ 	.byte	0x00, 0xf5, 0x21, 0x00


	//----- nvinfo : EIATTR_KPARAM_INFO
	.align		4
.L_17:
        /*0028*/ 	.byte	0x04, 0x17
        /*002a*/ 	.short	(.L_19 - .L_18)
.L_18:
        /*002c*/ 	.word	0x00000000
        /*0030*/ 	.short	0x0001
        /*0032*/ 	.short	0x0008
        /*0034*/ 	.byte	0x00, 0xf5, 0x21, 0x00


	//----- nvinfo : EIATTR_KPARAM_INFO
	.align		4
.L_19:
        /*0038*/ 	.byte	0x04, 0x17
        /*003a*/ 	.short	(.L_21 - .L_20)
.L_20:
        /*003c*/ 	.word	0x00000000
        /*0040*/ 	.short	0x0000
        /*0042*/ 	.short	0x0000
        /*0044*/ 	.byte	0x00, 0xf0, 0x11, 0x00


	//----- nvinfo : EIATTR_SPARSE_MMA_MASK
	.align		4
.L_21:
        /*0048*/ 	.byte	0x03, 0x50
        /*004a*/ 	.short	0x0000


	//----- nvinfo : EIATTR_MAXREG_COUNT
	.align		4
        /*004c*/ 	.byte	0x03, 0x1b
        /*004e*/ 	.short	0x00ff


	//----- nvinfo : EIATTR_MERCURY_ISA_VERSION
	.align		4
        /*0050*/ 	.byte	0x03, 0x5f
        /*0052*/ 	.short	0x0101


	//----- nvinfo : EIATTR_VRC_CTA_INIT_COUNT
	.align		4
        /*0054*/ 	.byte	0x02, 0x4a
	.zero		1
	.zero		1


	//----- nvinfo : EIATTR_EXIT_INSTR_OFFSETS
	.align		4
        /*0058*/ 	.byte	0x04, 0x1c
        /*005a*/ 	.short	(.L_23 - .L_22)


	//   ....[0]....
.L_22:
        /*005c*/ 	.word	0x000009e0


	//----- nvinfo : EIATTR_CBANK_PARAM_SIZE
	.align		4
.L_23:
        /*0060*/ 	.byte	0x03, 0x19
        /*0062*/ 	.short	0x0020


	//----- nvinfo : EIATTR_PARAM_CBANK
	.align		4
        /*0064*/ 	.byte	0x04, 0x0a
        /*0066*/ 	.short	(.L_25 - .L_24)
	.align		4
.L_24:
        /*0068*/ 	.word	index@(.nv.constant0._Z8kernel_tiPKfS0_Pf)
        /*006c*/ 	.short	0x0380
        /*006e*/ 	.short	0x0020


	//----- nvinfo : EIATTR_SW_WAR
	.align		4
.L_25:
        /*0070*/ 	.byte	0x04, 0x36
        /*0072*/ 	.short	(.L_27 - .L_26)
.L_26:
        /*0074*/ 	.word	0x00000008
.L_27:


//--------------------- .nv.info._Z13shared_kerneliPKfS0_Pf --------------------------
	.section	.nv.info._Z13shared_kerneliPKfS0_Pf,"",@"SHT_CUDA_INFO"
	.sectionflags	@""
	.align	4


	//----- nvinfo : EIATTR_CUDA_API_VERSION
	.align		4
        /*0000*/ 	.byte	0x04, 0x37
        /*0002*/ 	.short	(.L_29 - .L_28)
.L_28:
        /*0004*/ 	.word	0x00000082


	//----- nvinfo : EIATTR_KPARAM_INFO
	.align		4
.L_29:
        /*0008*/ 	.byte	0x04, 0x17
        /*000a*/ 	.short	(.L_31 - .L_30)
.L_30:
        /*000c*/ 	.word	0x00000000
        /*0010*/ 	.short	0x0003
        /*0012*/ 	.short	0x0018
        /*0014*/ 	.byte	0x00, 0xf5, 0x21, 0x00


	//----- nvinfo : EIATTR_KPARAM_INFO
	.align		4
.L_31:
        /*0018*/ 	.byte	0x04, 0x17
        /*001a*/ 	.short	(.L_33 - .L_32)
.L_32:
        /*001c*/ 	.word	0x00000000
        /*0020*/ 	.short	0x0002
        /*0022*/ 	.short	0x0010
        /*0024*/ 	.byte	0x00, 0xf5, 0x21, 0x00


	//----- nvinfo : EIATTR_KPARAM_INFO
	.align		4
.L_33:
        /*0028*/ 	.byte	0x04, 0x17
        /*002a*/ 	.short	(.L_35 - .L_34)
.L_34:
        /*002c*/ 	.word	0x00000000
        /*0030*/ 	.short	0x0001
        /*0032*/ 	.short	0x0008
        /*0034*/ 	.byte	0x00, 0xf5, 0x21, 0x00


	//----- nvinfo : EIATTR_KPARAM_INFO
	.align		4
.L_35:
        /*0038*/ 	.byte	0x04, 0x17
        /*003a*/ 	.short	(.L_37 - .L_36)
.L_36:
        /*003c*/ 	.word	0x00000000
        /*0040*/ 	.short	0x0000
        /*0042*/ 	.short	0x0000
        /*0044*/ 	.byte	0x00, 0xf0, 0x11, 0x00


	//----- nvinfo : EIATTR_SPARSE_MMA_MASK
	.align		4
.L_37:
        /*0048*/ 	.byte	0x03, 0x50
        /*004a*/ 	.short	0x0000


	//----- nvinfo : EIATTR_MAXREG_COUNT
	.align		4
        /*004c*/ 	.byte	0x03, 0x1b
        /*004e*/ 	.short	0x00ff


	//----- nvinfo : EIATTR_NUM_BARRIERS
	.align		4
        /*0050*/ 	.byte	0x02, 0x4c
        /*0052*/ 	.byte	0x01
	.zero		1


	//----- nvinfo : EIATTR_MERCURY_ISA_VERSION
	.align		4
        /*0054*/ 	.byte	0x03, 0x5f
        /*0056*/ 	.short	0x0101


	//----- nvinfo : EIATTR_VRC_CTA_INIT_COUNT
	.align		4
        /*0058*/ 	.byte	0x02, 0x4a
	.zero		1
	.zero		1


	//----- nvinfo : EIATTR_EXIT_INSTR_OFFSETS
	.align		4
        /*005c*/ 	.byte	0x04, 0x1c
        /*005e*/ 	.short	(.L_39 - .L_38)


	//   ....[0]....
.L_38:
        /*0060*/ 	.word	0x00000bd0


	//----- nvinfo : EIATTR_CBANK_PARAM_SIZE
	.align		4
.L_39:
        /*0064*/ 	.byte	0x03, 0x19
        /*0066*/ 	.short	0x0020


	//----- nvinfo : EIATTR_PARAM_CBANK
	.align		4
        /*0068*/ 	.byte	0x04, 0x0a
        /*006a*/ 	.short	(.L_41 - .L_40)
	.align		4
.L_40:
        /*006c*/ 	.word	index@(.nv.constant0._Z13shared_kerneliPKfS0_Pf)
        /*0070*/ 	.short	0x0380
        /*0072*/ 	.short	0x0020


	//----- nvinfo : EIATTR_SW_WAR
	.align		4
.L_41:
        /*0074*/ 	.byte	0x04, 0x36
        /*0076*/ 	.short	(.L_43 - .L_42)
.L_42:
        /*0078*/ 	.word	0x00000008
.L_43:


//--------------------- .nv.callgraph             --------------------------
	.section	.nv.callgraph,"",@"SHT_CUDA_CALLGRAPH"
	.align	4
	.sectionentsize	8
	.align		4
        /*0000*/ 	.word	0x00000000
	.align		4
        /*0004*/ 	.word	0xffffffff
	.align		4
        /*0008*/ 	.word	0x00000000
	.align		4
        /*000c*/ 	.word	0xfffffffe
	.align		4
        /*0010*/ 	.word	0x00000000
	.align		4
        /*0014*/ 	.word	0xfffffffd
	.align		4
        /*0018*/ 	.word	0x00000000
	.align		4
        /*001c*/ 	.word	0xfffffffc


//--------------------- .text._Z8kernel_tiPKfS0_Pf --------------------------
	.section	.text._Z8kernel_tiPKfS0_Pf,"ax",@progbits
	.align	128
        .global         _Z8kernel_tiPKfS0_Pf
        .type           _Z8kernel_tiPKfS0_Pf,@function
        .size           _Z8kernel_tiPKfS0_Pf,(.L_x_10 - _Z8kernel_tiPKfS0_Pf)
        .other          _Z8kernel_tiPKfS0_Pf,@"STO_CUDA_ENTRY STV_DEFAULT"
_Z8kernel_tiPKfS0_Pf:
.text._Z8kernel_tiPKfS0_Pf:
[----:B------:R-:W-:Y:S08]  /*0000*/  LDC R1, c[0x0][0x37c] ;  /* 0x0000df00ff017b82 */ /* 0x000ff00000000800 */
[----:B------:R-:W0:Y:S01]  /*0010*/  LDC R0, c[0x0][0x380] ;  /* 0x0000e000ff007b82 */ /* 0x000e220000000800 */
[----:B------:R-:W1:Y:S01]  /*0020*/  S2R R4, SR_TID.Y ;  /* 0x0000000000047919 */ /* 0x000e620000002200 */
[----:B------:R-:W-:Y:S01]  /*0030*/  HFMA2 R12, -RZ, RZ, 0, 0 ;  /* 0x00000000ff0c7431 */ /* 0x000fe200000001ff */
[----:B------:R-:W2:Y:S05]  /*0040*/  S2R R6, SR_CTAID.X ;  /* 0x0000000000067919 */ /* 0x000eaa0000002500 */
[----:B------:R-:W3:Y:S01]  /*0050*/  S2UR UR4, SR_CTAID.Y ;  /* 0x00000000000479c3 */ /* 0x000ee20000002600 */
[----:B------:R-:W2:Y:S01]  /*0060*/  S2R R11, SR_TID.X ;  /* 0x00000000000b7919 */ /* 0x000ea20000002100 */
[C---:B0-----:R-:W-:Y:S01]  /*0070*/  ISETP.GE.AND P0, PT, R0.reuse, 0x1, PT ;  /* 0x000000010000780c */ /* 0x041fe20003f06270 */
[----:B---3--:R-:W-:Y:S01]  /*0080*/  IMAD R2, R0, UR4, RZ ;  /* 0x0000000400027c24 */ /* 0x008fe2000f8e02ff */
[----:B------:R-:W0:Y:S04]  /*0090*/  LDCU.64 UR4, c[0x0][0x358] ;  /* 0x00006b00ff0477ac */ /* 0x000e280008000a00 */
[----:B------:R-:W-:-:S02]  /*00a0*/  SHF.L.U32 R3, R2, 0x4, RZ ;  /* 0x0000000402037819 */ /* 0x000fc400000006ff */
[----:B--2---:R-:W-:-:S03]  /*00b0*/  LEA R5, R6, R11, 0x4 ;  /* 0x0000000b06057211 */ /* 0x004fc600078e20ff */
[----:B-1----:R-:W-:Y:S02]  /*00c0*/  IMAD R2, R4, R0, R3 ;  /* 0x0000000004027224 */ /* 0x002fe400078e0203 */
[----:B------:R-:W-:Y:S05]  /*00d0*/  @!P0 BRA `(.L_x_0) ;  /* 0x0000000800308947 */ /* 0x000fea0003800000 */
[C---:B------:R-:W-:Y:S02]  /*00e0*/  ISETP.GE.U32.AND P1, PT, R0.reuse, 0x8, PT ;  /* 0x000000080000780c */ /* 0x040fe40003f26070 */
[----:B------:R-:W-:Y:S02]  /*00f0*/  LOP3.LUT R4, R0, 0x7, RZ, 0xc0, !PT ;  /* 0x0000000700047812 */ /* 0x000fe400078ec0ff */
[----:B------:R-:W-:Y:S02]  /*0100*/  MOV R12, RZ ;  /* 0x000000ff000c7202 */ /* 0x000fe40000000f00 */
[----:B------:R-:W-:Y:S02]  /*0110*/  ISETP.NE.AND P0, PT, R4, RZ, PT ;  /* 0x000000ff0400720c */ /* 0x000fe40003f05270 */
[----:B------:R-:W-:-:S05]  /*0120*/  MOV R7, RZ ;  /* 0x000000ff00077202 */ /* 0x000fca0000000f00 */
[----:B------:R-:W-:Y:S06]  /*0130*/  @!P1 BRA `(.L_x_1) ;  /* 0x0000000400009947 */ /* 0x000fec0003800000 */
[----:B------:R-:W1:Y:S01]  /*0140*/  LDC.64 R8, c[0x0][0x388] ;  /* 0x0000e200ff087b82 */ /* 0x000e620000000a00 */
[----:B------:R-:W-:Y:S01]  /*0150*/  IMAD.IADD R3, R11, 0x1, R0 ;  /* 0x000000010b037824 */ /* 0x000fe200078e0200 */
[C---:B------:R-:W-:Y:S01]  /*0160*/  LOP3.LUT R7, R0.reuse, 0x7ffffff8, RZ, 0xc0, !PT ;  /* 0x7ffffff800077812 */ /* 0x040fe200078ec0ff */
[C-C-:B------:R-:W-:Y:S01]  /*0170*/  IMAD R11, R0.reuse, 0x3, R5.reuse ;  /* 0x00000003000b7824 */ /* 0x140fe200078e0205 */
[C---:B------:R-:W-:Y:S01]  /*0180*/  LEA R13, R0.reuse, R5, 0x2 ;  /* 0x00000005000d7211 */ /* 0x040fe200078e10ff */
[--C-:B------:R-:W-:Y:S01]  /*0190*/  IMAD R25, R0, 0x5, R5.reuse ;  /* 0x0000000500197824 */ /* 0x100fe200078e0205 */
[----:B------:R-:W-:Y:S01]  /*01a0*/  LEA R3, R6, R3, 0x4 ;  /* 0x0000000306037211 */ /* 0x000fe200078e20ff */
[----:B------:R-:W-:Y:S01]  /*01b0*/  IMAD R29, R0, 0x6, R5 ;  /* 0x00000006001d7824 */ /* 0x000fe200078e0205 */
[----:B------:R-:W-:Y:S01]  /*01c0*/  MOV R10, R5 ;  /* 0x00000005000a7202 */ /* 0x000fe20000000f00 */
[----:B------:R-:W-:Y:S01]  /*01d0*/  IMAD.MOV.U32 R12, RZ, RZ, RZ ;  /* 0x000000ffff0c7224 */ /* 0x000fe200078e00ff */
[----:B------:R-:W-:Y:S01]  /*01e0*/  IADD3 R6, PT, PT, -R7, RZ, RZ ;  /* 0x000000ff07067210 */ /* 0x000fe20007ffe1ff */
[----:B-1----:R-:W-:-:S03]  /*01f0*/  IMAD.WIDE.U32 R8, R2, 0x4, R8 ;  /* 0x0000000402087825 */ /* 0x002fc600078e0008 */
[----:B------:R-:W-:Y:S01]  /*0200*/  IADD3 R20, P1, PT, R8, 0x10, RZ ;  /* 0x0000001008147810 */ /* 0x000fe20007f3e0ff */
[----:B------:R-:W-:-:S03]  /*0210*/  IMAD R8, R0, 0x7, R5 ;  /* 0x0000000700087824 */ /* 0x000fc600078e0205 */
[----:B------:R-:W-:Y:S02]  /*0220*/  IADD3.X R23, PT, PT, RZ, R9, RZ, P1, !PT ;  /* 0x00000009ff177210 */ /* 0x000fe40000ffe4ff */
[----:B------:R-:W-:-:S07]  /*0230*/  LEA R9, R0, R5, 0x1 ;  /* 0x0000000500097211 */ /* 0x000fce00078e08ff */
.L_x_2:
[----:B------:R-:W1:Y:S01]  /*0240*/  LDC.64 R16, c[0x0][0x390] ;  /* 0x0000e400ff107b82 */ /* 0x000e620000000a00 */
[----:B------:R-:W-:Y:S02]  /*0250*/  MOV R14, R20 ;  /* 0x00000014000e7202 */ /* 0x000fe40000000f00 */
[----:B------:R-:W-:-:S05]  /*0260*/  MOV R15, R23 ;  /* 0x00000017000f7202 */ /* 0x000fca0000000f00 */
[----:B0-----:R-:W2:Y:S04]  /*0270*/  LDG.E R21, desc[UR4][R14.64+-0x10] ;  /* 0xfffff0040e157981 */ /* 0x001ea8000c1e1900 */
[----:B------:R-:W3:Y:S04]  /*0280*/  LDG.E R28, desc[UR4][R14.64+-0x8] ;  /* 0xfffff8040e1c7981 */ /* 0x000ee8000c1e1900 */
[----:B------:R-:W4:Y:S01]  /*0290*/  LDG.E R24, desc[UR4][R14.64+-0x4] ;  /* 0xfffffc040e187981 */ /* 0x000f22000c1e1900 */
[----:B-1----:R-:W-:-:S06]  /*02a0*/  IMAD.WIDE.U32 R26, R10, 0x4, R16 ;  /* 0x000000040a1a7825 */ /* 0x002fcc00078e0010 */
[----:B------:R-:W2:Y:S01]  /*02b0*/  LDG.E R26, desc[UR4][R26.64] ;  /* 0x000000041a1a7981 */ /* 0x000ea2000c1e1900 */
[----:B------:R-:W-:-:S04]  /*02c0*/  IMAD.WIDE.U32 R22, R3, 0x4, R16 ;  /* 0x0000000403167825 */ /* 0x000fc800078e0010 */
[----:B------:R-:W-:Y:S02]  /*02d0*/  IMAD.WIDE.U32 R18, R9, 0x4, R16 ;  /* 0x0000000409127825 */ /* 0x000fe400078e0010 */
[----:B------:R2:W5:Y:S04]  /*02e0*/  LDG.E R22, desc[UR4][R22.64] ;  /* 0x0000000416167981 */ /* 0x000568000c1e1900 */
[----:B------:R-:W3:Y:S01]  /*02f0*/  LDG.E R19, desc[UR4][R18.64] ;  /* 0x0000000412137981 */ /* 0x000ee2000c1e1900 */
[----:B--2---:R-:W-:-:S03]  /*0300*/  FFMA R23, R21, R26, R12 ;  /* 0x0000001a15177223 */ /* 0x004fc6000000000c */
[----:B------:R-:W5:Y:S01]  /*0310*/  LDG.E R26, desc[UR4][R14.64+-0xc] ;  /* 0xfffff4040e1a7981 */ /* 0x000f62000c1e1900 */
[----:B------:R-:W-:-:S05]  /*0320*/  IMAD.WIDE.U32 R20, R11, 0x4, R16 ;  /* 0x000000040b147825 */ /* 0x000fca00078e0010 */
[----:B------:R-:W4:Y:S04]  /*0330*/  LDG.E R12, desc[UR4][R20.64] ;  /* 0x00000004140c7981 */ /* 0x000f28000c1e1900 */
[----:B------:R-:W2:Y:S04]  /*0340*/  LDG.E R20, desc[UR4][R14.64+0x4] ;  /* 0x000004040e147981 */ /* 0x000ea8000c1e1900 */
[----:B------:R-:W2:Y:S01]  /*0350*/  LDG.E R21, desc[UR4][R14.64+0x8] ;  /* 0x000008040e157981 */ /* 0x000ea2000c1e1900 */
[----:B-----5:R-:W-:Y:S01]  /*0360*/  FFMA R23, R26, R22, R23 ;  /* 0x000000161a177223 */ /* 0x020fe20000000017 */
[----:B------:R-:W-:-:S04]  /*0370*/  IMAD.WIDE.U32 R26, R13, 0x4, R16 ;  /* 0x000000040d1a7825 */ /* 0x000fc800078e0010 */
[----:B---3--:R-:W-:Y:S01]  /*0380*/  FFMA R28, R28, R19, R23 ;  /* 0x000000131c1c7223 */ /* 0x008fe20000000017 */
[----:B------:R-:W-:Y:S01]  /*0390*/  IMAD.WIDE.U32 R22, R25, 0x4, R16 ;  /* 0x0000000419167825 */ /* 0x000fe200078e0010 */
[----:B------:R-:W3:Y:S03]  /*03a0*/  LDG.E R27, desc[UR4][R26.64] ;  /* 0x000000041a1b7981 */ /* 0x000ee6000c1e1900 */
[----:B----4-:R-:W-:Y:S02]  /*03b0*/  FFMA R12, R24, R12, R28 ;  /* 0x0000000c180c7223 */ /* 0x010fe4000000001c */
[----:B------:R-:W3:Y:S04]  /*03c0*/  LDG.E R24, desc[UR4][R14.64] ;  /* 0x000000040e187981 */ /* 0x000ee8000c1e1900 */
[----:B------:R-:W2:Y:S01]  /*03d0*/  LDG.E R23, desc[UR4][R22.64] ;  /* 0x0000000416177981 */ /* 0x000ea2000c1e1900 */
[----:B------:R-:W-:-:S03]  /*03e0*/  IMAD.WIDE.U32 R18, R29, 0x4, R16 ;  /* 0x000000041d127825 */ /* 0x000fc600078e0010 */
[----:B------:R-:W4:Y:S01]  /*03f0*/  LDG.E R26, desc[UR4][R14.64+0xc] ;  /* 0x00000c040e1a7981 */ /* 0x000f22000c1e1900 */
[----:B------:R-:W-:-:S03]  /*0400*/  IMAD.WIDE.U32 R16, R8, 0x4, R16 ;  /* 0x0000000408107825 */ /* 0x000fc600078e0010 */
[----:B------:R-:W5:Y:S04]  /*0410*/  LDG.E R18, desc[UR4][R18.64] ;  /* 0x0000000412127981 */ /* 0x000f68000c1e1900 */
[----:B------:R-:W4:Y:S01]  /*0420*/  LDG.E R16, desc[UR4][R16.64] ;  /* 0x0000000410107981 */ /* 0x000f22000c1e1900 */
[----:B------:R-:W-:Y:S01]  /*0430*/  VIADD R6, R6, 0x8 ;  /* 0x0000000806067836 */ /* 0x000fe20000000000 */
[C---:B------:R-:W-:Y:S01]  /*0440*/  LEA R3, R0.reuse, R3, 0x3 ;  /* 0x0000000300037211 */ /* 0x040fe200078e18ff */
[C---:B------:R-:W-:Y:S01]  /*0450*/  IMAD R13, R0.reuse, 0x8, R13 ;  /* 0x00000008000d7824 */ /* 0x040fe200078e020d */
[C---:B------:R-:W-:Y:S02]  /*0460*/  LEA R9, R0.reuse, R9, 0x3 ;  /* 0x0000000900097211 */ /* 0x040fe400078e18ff */
[----:B------:R-:W-:-:S02]  /*0470*/  LEA R11, R0, R11, 0x3 ;  /* 0x0000000b000b7211 */ /* 0x000fc400078e18ff */
[C---:B------:R-:W-:Y:S02]  /*0480*/  LEA R25, R0.reuse, R25, 0x3 ;  /* 0x0000001900197211 */ /* 0x040fe400078e18ff */
[C---:B------:R-:W-:Y:S02]  /*0490*/  LEA R29, R0.reuse, R29, 0x3 ;  /* 0x0000001d001d7211 */ /* 0x040fe400078e18ff */
[C---:B------:R-:W-:Y:S02]  /*04a0*/  LEA R8, R0.reuse, R8, 0x3 ;  /* 0x0000000800087211 */ /* 0x040fe400078e18ff */
[----:B------:R-:W-:Y:S01]  /*04b0*/  LEA R10, R0, R10, 0x3 ;  /* 0x0000000a000a7211 */ /* 0x000fe200078e18ff */
[----:B---3--:R-:W-:-:S04]  /*04c0*/  FFMA R27, R24, R27, R12 ;  /* 0x0000001b181b7223 */ /* 0x008fc8000000000c */
[----:B--2---:R-:W-:Y:S01]  /*04d0*/  FFMA R12, R20, R23, R27 ;  /* 0x00000017140c7223 */ /* 0x004fe2000000001b */
[----:B------:R-:W-:-:S04]  /*04e0*/  IADD3 R20, P1, PT, R14, 0x20, RZ ;  /* 0x000000200e147810 */ /* 0x000fc80007f3e0ff */
[----:B------:R-:W-:Y:S02]  /*04f0*/  IADD3.X R23, PT, PT, RZ, R15, RZ, P1, !PT ;  /* 0x0000000fff177210 */ /* 0x000fe40000ffe4ff */
[----:B------:R-:W-:Y:S01]  /*0500*/  ISETP.NE.AND P1, PT, R6, RZ, PT ;  /* 0x000000ff0600720c */ /* 0x000fe20003f25270 */
[----:B-----5:R-:W-:-:S04]  /*0510*/  FFMA R21, R21, R18, R12 ;  /* 0x0000001215157223 */ /* 0x020fc8000000000c */
[----:B----4-:R-:W-:-:S08]  /*0520*/  FFMA R12, R26, R16, R21 ;  /* 0x000000101a0c7223 */ /* 0x010fd00000000015 */
[----:B------:R-:W-:Y:S05]  /*0530*/  @P1 BRA `(.L_x_2) ;  /* 0xfffffffc00401947 */ /* 0x000fea000383ffff */
.L_x_1:
[----:B------:R-:W-:Y:S05]  /*0540*/  @!P0 BRA `(.L_x_0) ;  /* 0x0000000400148947 */ /* 0x000fea0003800000 */
[----:B------:R-:W-:Y:S02]  /*0550*/  ISETP.GE.U32.AND P1, PT, R4, 0x4, PT ;  /* 0x000000040400780c */ /* 0x000fe40003f26070 */
[----:B------:R-:W-:-:S04]  /*0560*/  LOP3.LUT R6, R0, 0x3, RZ, 0xc0, !PT ;  /* 0x0000000300067812 */ /* 0x000fc800078ec0ff */
[----:B------:R-:W-:-:S07]  /*0570*/  ISETP.NE.AND P0, PT, R6, RZ, PT ;  /* 0x000000ff0600720c */ /* 0x000fce0003f05270 */
[----:B------:R-:W-:Y:S06]  /*0580*/  @!P1 BRA `(.L_x_3) ;  /* 0x0000000000789947 */ /* 0x000fec0003800000 */
[----:B------:R-:W1:Y:S01]  /*0590*/  LDC.64 R18, c[0x0][0x388] ;  /* 0x0000e200ff127b82 */ /* 0x000e620000000a00 */
[----:B------:R-:W2:Y:S01]  /*05a0*/  LDCU.64 UR6, c[0x0][0x388] ;  /* 0x00007100ff0677ac */ /* 0x000ea20008000a00 */
[----:B------:R-:W-:Y:S01]  /*05b0*/  IMAD R21, R7, R0, R5 ;  /* 0x0000000007157224 */ /* 0x000fe200078e0205 */
[C---:B------:R-:W-:Y:S01]  /*05c0*/  IADD3 R4, P1, PT, R2.reuse, R7, RZ ;  /* 0x0000000702047210 */ /* 0x040fe20007f3e0ff */
[----:B------:R-:W-:-:S03]  /*05d0*/  IMAD.IADD R3, R2, 0x1, R7 ;  /* 0x0000000102037824 */ /* 0x000fc600078e0207 */
[-C--:B------:R-:W-:Y:S01]  /*05e0*/  IADD3 R11, PT, PT, R21, R0.reuse, RZ ;  /* 0x00000000150b7210 */ /* 0x080fe20007ffe0ff */
[----:B------:R-:W3:Y:S01]  /*05f0*/  LDC.64 R8, c[0x0][0x390] ;  /* 0x0000e400ff087b82 */ /* 0x000ee20000000a00 */
[----:B------:R-:W-:Y:S02]  /*0600*/  IADD3.X R13, PT, PT, RZ, RZ, RZ, P1, !PT ;  /* 0x000000ffff0d7210 */ /* 0x000fe40000ffe4ff */
[----:B--2---:R-:W-:Y:S01]  /*0610*/  LEA R10, P1, R4, UR6, 0x2 ;  /* 0x00000006040a7c11 */ /* 0x004fe2000f8210ff */
[----:B-1----:R-:W-:Y:S01]  /*0620*/  IMAD.WIDE.U32 R18, R3, 0x4, R18 ;  /* 0x0000000403127825 */ /* 0x002fe200078e0012 */
[----:B------:R-:W-:-:S05]  /*0630*/  IADD3 R3, PT, PT, R11, R0, RZ ;  /* 0x000000000b037210 */ /* 0x000fca0007ffe0ff */
[----:B0-----:R-:W2:Y:S01]  /*0640*/  LDG.E R19, desc[UR4][R18.64] ;  /* 0x0000000412137981 */ /* 0x001ea2000c1e1900 */
[----:B---3--:R-:W-:-:S04]  /*0650*/  IMAD.WIDE.U32 R20, R21, 0x4, R8 ;  /* 0x0000000415147825 */ /* 0x008fc800078e0008 */
[----:B------:R-:W-:Y:S01]  /*0660*/  IMAD.WIDE.U32 R14, R11, 0x4, R8 ;  /* 0x000000040b0e7825 */ /* 0x000fe200078e0008 */
[----:B------:R-:W-:Y:S01]  /*0670*/  LEA.HI.X R11, R4, UR7, R13, 0x2, P1 ;  /* 0x00000007040b7c11 */ /* 0x000fe200088f140d */
[----:B------:R-:W2:Y:S02]  /*0680*/  LDG.E R20, desc[UR4][R20.64] ;  /* 0x0000000414147981 */ /* 0x000ea4000c1e1900 */
[C-C-:B------:R-:W-:Y:S01]  /*0690*/  IMAD.WIDE.U32 R16, R3.reuse, 0x4, R8.reuse ;  /* 0x0000000403107825 */ /* 0x140fe200078e0008 */
[----:B------:R-:W-:Y:S01]  /*06a0*/  IADD3 R3, PT, PT, R3, R0, RZ ;  /* 0x0000000003037210 */ /* 0x000fe20007ffe0ff */
[----:B------:R-:W3:Y:S04]  /*06b0*/  LDG.E R14, desc[UR4][R14.64] ;  /* 0x000000040e0e7981 */ /* 0x000ee8000c1e1900 */
[----:B------:R-:W3:Y:S01]  /*06c0*/  LDG.E R4, desc[UR4][R10.64+0x4] ;  /* 0x000004040a047981 */ /* 0x000ee2000c1e1900 */
[----:B------:R-:W-:-:S03]  /*06d0*/  IMAD.WIDE.U32 R8, R3, 0x4, R8 ;  /* 0x0000000403087825 */ /* 0x000fc600078e0008 */
[----:B------:R-:W4:Y:S04]  /*06e0*/  LDG.E R16, desc[UR4][R16.64] ;  /* 0x0000000410107981 */ /* 0x000f28000c1e1900 */
[----:B------:R-:W4:Y:S04]  /*06f0*/  LDG.E R3, desc[UR4][R10.64+0x8] ;  /* 0x000008040a037981 */ /* 0x000f28000c1e1900 */
[----:B------:R-:W5:Y:S04]  /*0700*/  LDG.E R22, desc[UR4][R10.64+0xc] ;  /* 0x00000c040a167981 */ /* 0x000f68000c1e1900 */
[----:B------:R-:W5:Y:S01]  /*0710*/  LDG.E R8, desc[UR4][R8.64] ;  /* 0x0000000408087981 */ /* 0x000f62000c1e1900 */
[----:B------:R-:W-:Y:S01]  /*0720*/  IADD3 R7, PT, PT, R7, 0x4, RZ ;  /* 0x0000000407077810 */ /* 0x000fe20007ffe0ff */
[----:B--2---:R-:W-:-:S04]  /*0730*/  FFMA R19, R19, R20, R12 ;  /* 0x0000001413137223 */ /* 0x004fc8000000000c */
[----:B---3--:R-:W-:-:S04]  /*0740*/  FFMA R4, R4, R14, R19 ;  /* 0x0000000e04047223 */ /* 0x008fc80000000013 */
[----:B----4-:R-:W-:-:S04]  /*0750*/  FFMA R3, R3, R16, R4 ;  /* 0x0000001003037223 */ /* 0x010fc80000000004 */
[----:B-----5:R-:W-:-:S07]  /*0760*/  FFMA R12, R22, R8, R3 ;  /* 0x00000008160c7223 */ /* 0x020fce0000000003 */
.L_x_3:
[----:B------:R-:W-:Y:S05]  /*0770*/  @!P0 BRA `(.L_x_0) ;  /* 0x0000000000888947 */ /* 0x000fea0003800000 */
[----:B------:R-:W-:Y:S02]  /*0780*/  ISETP.NE.AND P1, PT, R6, 0x1, PT ;  /* 0x000000010600780c */ /* 0x000fe40003f25270 */
[----:B------:R-:W-:-:S04]  /*0790*/  LOP3.LUT R3, R0, 0x1, RZ, 0xc0, !PT ;  /* 0x0000000100037812 */ /* 0x000fc800078ec0ff */
[----:B------:R-:W-:-:S07]  /*07a0*/  ISETP.NE.U32.AND P0, PT, R3, 0x1, PT ;  /* 0x000000010300780c */ /* 0x000fce0003f05070 */
[----:B------:R-:W-:Y:S06]  /*07b0*/  @!P1 BRA `(.L_x_4) ;  /* 0x0000000000509947 */ /* 0x000fec0003800000 */
[----:B------:R-:W1:Y:S01]  /*07c0*/  LDC.64 R10, c[0x0][0x388] ;  /* 0x0000e200ff0a7b82 */ /* 0x000e620000000a00 */
[----:B------:R-:W2:Y:S01]  /*07d0*/  LDCU.64 UR6, c[0x0][0x388] ;  /* 0x00007100ff0677ac */ /* 0x000ea20008000a00 */
[----:B------:R-:W-:Y:S01]  /*07e0*/  IMAD R17, R7, R0, R5 ;  /* 0x0000000007117224 */ /* 0x000fe200078e0205 */
[C---:B------:R-:W-:Y:S01]  /*07f0*/  IADD3 R3, P1, PT, R2.reuse, R7, RZ ;  /* 0x0000000702037210 */ /* 0x040fe20007f3e0ff */
[----:B------:R-:W-:-:S03]  /*0800*/  IMAD.IADD R15, R2, 0x1, R7 ;  /* 0x00000001020f7824 */ /* 0x000fc600078e0207 */
[----:B------:R-:W-:Y:S01]  /*0810*/  IADD3.X R4, PT, PT, RZ, RZ, RZ, P1, !PT ;  /* 0x000000ffff047210 */ /* 0x000fe20000ffe4ff */
[----:B------:R-:W3:Y:S01]  /*0820*/  LDC.64 R8, c[0x0][0x390] ;  /* 0x0000e400ff087b82 */ /* 0x000ee20000000a00 */
[----:B------:R-:W-:Y:S01]  /*0830*/  IADD3 R13, PT, PT, R17, R0, RZ ;  /* 0x00000000110d7210 */ /* 0x000fe20007ffe0ff */
[----:B-1----:R-:W-:Y:S01]  /*0840*/  IMAD.WIDE.U32 R14, R15, 0x4, R10 ;  /* 0x000000040f0e7825 */ /* 0x002fe200078e000a */
[----:B--2---:R-:W-:-:S04]  /*0850*/  LEA R10, P1, R3, UR6, 0x2 ;  /* 0x00000006030a7c11 */ /* 0x004fc8000f8210ff */
[----:B------:R-:W-:Y:S01]  /*0860*/  LEA.HI.X R11, R3, UR7, R4, 0x2, P1 ;  /* 0x00000007030b7c11 */ /* 0x000fe200088f1404 */
[----:B0-----:R-:W2:Y:S01]  /*0870*/  LDG.E R15, desc[UR4][R14.64] ;  /* 0x000000040e0f7981 */ /* 0x001ea2000c1e1900 */
[----:B---3--:R-:W-:-:S04]  /*0880*/  IMAD.WIDE.U32 R16, R17, 0x4, R8 ;  /* 0x0000000411107825 */ /* 0x008fc800078e0008 */
[----:B------:R-:W3:Y:S01]  /*0890*/  LDG.E R11, desc[UR4][R10.64+0x4] ;  /* 0x000004040a0b7981 */ /* 0x000ee2000c1e1900 */
[----:B------:R-:W-:-:S03]  /*08a0*/  IMAD.WIDE.U32 R8, R13, 0x4, R8 ;  /* 0x000000040d087825 */ /* 0x000fc600078e0008 */
[----:B------:R-:W2:Y:S04]  /*08b0*/  LDG.E R16, desc[UR4][R16.64] ;  /* 0x0000000410107981 */ /* 0x000ea8000c1e1900 */
[----:B------:R-:W3:Y:S01]  /*08c0*/  LDG.E R8, desc[UR4][R8.64] ;  /* 0x0000000408087981 */ /* 0x000ee2000c1e1900 */
[----:B------:R-:W-:Y:S01]  /*08d0*/  IADD3 R7, PT, PT, R7, 0x2, RZ ;  /* 0x0000000207077810 */ /* 0x000fe20007ffe0ff */
[----:B--2---:R-:W-:-:S04]  /*08e0*/  FFMA R12, R15, R16, R12 ;  /* 0x000000100f0c7223 */ /* 0x004fc8000000000c */
[----:B---3--:R-:W-:-:S07]  /*08f0*/  FFMA R12, R11, R8, R12 ;  /* 0x000000080b0c7223 */ /* 0x008fce000000000c */
.L_x_4:
[----:B------:R-:W-:Y:S05]  /*0900*/  @P0 BRA `(.L_x_0) ;  /* 0x0000000000240947 */ /* 0x000fea0003800000 */
[----:B------:R-:W1:Y:S01]  /*0910*/  LDC.64 R8, c[0x0][0x388] ;  /* 0x0000e200ff087b82 */ /* 0x000e620000000a00 */
[----:B------:R-:W-:Y:S01]  /*0920*/  IADD3 R3, PT, PT, R2, R7, RZ ;  /* 0x0000000702037210 */ /* 0x000fe20007ffe0ff */
[----:B------:R-:W-:-:S06]  /*0930*/  IMAD R13, R7, R0, R5 ;  /* 0x00000000070d7224 */ /* 0x000fcc00078e0205 */
[----:B------:R-:W2:Y:S01]  /*0940*/  LDC.64 R10, c[0x0][0x390] ;  /* 0x0000e400ff0a7b82 */ /* 0x000ea20000000a00 */
[----:B-1----:R-:W-:-:S06]  /*0950*/  IMAD.WIDE.U32 R6, R3, 0x4, R8 ;  /* 0x0000000403067825 */ /* 0x002fcc00078e0008 */
[----:B0-----:R-:W3:Y:S01]  /*0960*/  LDG.E R7, desc[UR4][R6.64] ;  /* 0x0000000406077981 */ /* 0x001ee2000c1e1900 */
[----:B--2---:R-:W-:-:S06]  /*0970*/  IMAD.WIDE.U32 R8, R13, 0x4, R10 ;  /* 0x000000040d087825 */ /* 0x004fcc00078e000a */
[----:B------:R-:W3:Y:S02]  /*0980*/  LDG.E R8, desc[UR4][R8.64] ;  /* 0x0000000408087981 */ /* 0x000ee4000c1e1900 */
[----:B---3--:R-:W-:-:S07]  /*0990*/  FFMA R12, R7, R8, R12 ;  /* 0x00000008070c7223 */ /* 0x008fce000000000c */
.L_x_0:
[----:B------:R-:W1:Y:S01]  /*09a0*/  LDC.64 R6, c[0x0][0x398] ;  /* 0x0000e600ff067b82 */ /* 0x000e620000000a00 */
[----:B------:R-:W-:-:S05]  /*09b0*/  IADD3 R3, PT, PT, R2, R5, RZ ;  /* 0x0000000502037210 */ /* 0x000fca0007ffe0ff */
[----:B-1----:R-:W-:-:S05]  /*09c0*/  IMAD.WIDE R2, R3, 0x4, R6 ;  /* 0x0000000403027825 */ /* 0x002fca00078e0206 */
[----:B0-----:R-:W-:Y:S01]  /*09d0*/  STG.E desc[UR4][R2.64], R12 ;  /* 0x0000000c02007986 */ /* 0x001fe2000c101904 */
[----:B------:R-:W-:Y:S05]  /*09e0*/  EXIT ;  /* 0x000000000000794d */ /* 0x000fea0003800000 */
.L_x_5:
[----:B------:R-:W-:-:S00]  /*09f0*/  BRA `(.L_x_5) ;  /* 0xfffffffc00fc7947 */ /* 0x000fc0000383ffff */
[----:B------:R-:W-:-:S00]  /*0a00*/  NOP ;  /* 0x0000000000007918 */ /* 0x000fc00000000000 */
[----:B------:R-:W-:-:S00]  /*0a10*/  NOP ;  /* 0x0000000000007918 */ /* 0x000fc00000000000 */
[----:B------:R-:W-:-:S00]  /*0a20*/  NOP ;  /* 0x0000000000007918 */ /* 0x000fc00000000000 */
[----:B------:R-:W-:-:S00]  /*0a30*/  NOP ;  /* 0x0000000000007918 */ /* 0x000fc00000000000 */
[----:B------:R-:W-:-:S00]  /*0a40*/  NOP ;  /* 0x0000000000007918 */ /* 0x000fc00000000000 */
[----:B------:R-:W-:-:S00]  /*0a50*/  NOP ;  /* 0x0000000000007918 */ /* 0x000fc00000000000 */
[----:B------:R-:W-:-:S00]  /*0a60*/  NOP ;  /* 0x0000000000007918 */ /* 0x000fc00000000000 */
[----:B------:R-:W-:-:S00]  /*0a70*/  NOP ;  /* 0x0000000000007918 */ /* 0x000fc00000000000 */
.L_x_10:


//--------------------- .text._Z13shared_kerneliPKfS0_Pf --------------------------
	.section	.text._Z13shared_kerneliPKfS0_Pf,"ax",@progbits
	.align	128
        .global         _Z13shared_kerneliPKfS0_Pf
        .type           _Z13shared_kerneliPKfS0_Pf,@function
        .size           _Z13shared_kerneliPKfS0_Pf,(.L_x_11 - _Z13shared_kerneliPKfS0_Pf)
        .other          _Z13shared_kerneliPKfS0_Pf,@"STO_CUDA_ENTRY STV_DEFAULT"
_Z13shared_kerneliPKfS0_Pf:
.text._Z13shared_kerneliPKfS0_Pf:
[----:B------:R-:W-:Y:S08]  /*0000*/  LDC R1, c[0x0][0x37c] ;  /* 0x0000df00ff017b82 */ /* 0x000ff00000000800 */
[----:B------:R-:W0:Y:S01]  /*0010*/  LDC R0, c[0x0][0x380] ;  /* 0x0000e000ff007b82 */ /* 0x000e220000000800 */
[----:B------:R-:W1:Y:S01]  /*0020*/  S2R R3, SR_TID.X ;  /* 0x0000000000037919 */ /* 0x000e620000002100 */
[----:B------:R-:W2:Y:S01]  /*0030*/  LDCU.64 UR8, c[0x0][0x358] ;  /* 0x00006b00ff0877ac */ /* 0x000ea20008000a00 */
[----:B------:R-:W-:Y:S01]  /*0040*/  HFMA2 R7, -RZ, RZ, 0, 0 ;  /* 0x00000000ff077431 */ /* 0x000fe200000001ff */
[----:B------:R-:W3:Y:S04]  /*0050*/  S2R R9, SR_TID.Y ;  /* 0x0000000000097919 */ /* 0x000ee80000002200 */
[----:B------:R-:W4:Y:S08]  /*0060*/  S2UR UR4, SR_CTAID.X ;  /* 0x00000000000479c3 */ /* 0x000f300000002500 */
[----:B------:R-:W5:Y:S01]  /*0070*/  S2UR UR5, SR_CTAID.Y ;  /* 0x00000000000579c3 */ /* 0x000f620000002600 */
[----:B0-----:R-:W-:-:S02]  /*0080*/  ISETP.GE.AND P0, PT, R0, 0x1, PT ;  /* 0x000000010000780c */ /* 0x001fc40003f06270 */
[----:B------:R-:W-:Y:S01]  /*0090*/  SHF.L.U32 R18, R0, 0x4, RZ ;  /* 0x0000000400127819 */ /* 0x000fe200000006ff */
[----:B----4-:R-:W-:-:S04]  /*00a0*/  USHF.L.U32 UR4, UR4, 0x4, URZ ;  /* 0x0000000404047899 */ /* 0x010fc800080006ff */
[----:B-----5:R-:W-:-:S06]  /*00b0*/  IMAD R17, R18, UR5, RZ ;  /* 0x0000000512117c24 */ /* 0x020fcc000f8e02ff */
[----:B-123--:R-:W-:Y:S05]  /*00c0*/  @!P0 BRA `(.L_x_6) ;  /* 0x0000000800a88947 */ /* 0x00efea0003800000 */
[----:B------:R-:W0:Y:S01]  /*00d0*/  S2UR UR7, SR_CgaCtaId ;  /* 0x00000000000779c3 */ /* 0x000e220000008800 */
[C---:B------:R-:W-:Y:S01]  /*00e0*/  IADD3 R11, PT, PT, R17.reuse, R0, RZ ;  /* 0x00000000110b7210 */ /* 0x040fe20007ffe0ff */
[----:B------:R-:W-:Y:S01]  /*00f0*/  UMOV UR5, 0x400 ;  /* 0x0000040000057882 */ /* 0x000fe20000000000 */
[----:B------:R-:W-:Y:S01]  /*0100*/  IADD3 R22, PT, PT, R17, 0x10, RZ ;  /* 0x0000001011167810 */ /* 0x000fe20007ffe0ff */
[----:B------:R-:W-:Y:S01]  /*0110*/  UIADD3 UR6, UPT, UPT, UR5, 0x400, URZ ;  /* 0x0000040005067890 */ /* 0x000fe2000fffe0ff */
[----:B------:R-:W-:Y:S02]  /*0120*/  LOP3.LUT R5, RZ, R17, RZ, 0x33, !PT ;  /* 0x00000011ff057212 */ /* 0x000fe400078e33ff */
[----:B------:R-:W-:Y:S02]  /*0130*/  VIMNMX R2, PT, PT, R11, R22, !PT ;  /* 0x000000160b027248 */ /* 0x000fe40007fe0100 */
[----:B------:R-:W-:Y:S02]  /*0140*/  MOV R4, UR4 ;  /* 0x0000000400047c02 */ /* 0x000fe40008000f00 */
[----:B------:R-:W-:-:S02]  /*0150*/  IADD3 R2, PT, PT, R2, R5, RZ ;  /* 0x0000000502027210 */ /* 0x000fc40007ffe0ff */
[----:B------:R-:W-:Y:S02]  /*0160*/  MOV R7, RZ ;  /* 0x000000ff00077202 */ /* 0x000fe40000000f00 */
[C---:B------:R-:W-:Y:S02]  /*0170*/  LOP3.LUT P0, RZ, R2.reuse, 0x10, RZ, 0xc0, !PT ;  /* 0x0000001002ff7812 */ /* 0x040fe4000780c0ff */
[----:B------:R-:W-:Y:S02]  /*0180*/  ISETP.GE.U32.AND P1, PT, R2, 0x10, PT ;  /* 0x000000100200780c */ /* 0x000fe40003f26070 */
[----:B------:R-:W-:Y:S01]  /*0190*/  MOV R20, R17 ;  /* 0x0000001100147202 */ /* 0x000fe20000000f00 */
[----:B0-----:R-:W-:Y:S02]  /*01a0*/  ULEA UR5, UR7, UR5, 0x18 ;  /* 0x0000000507057291 */ /* 0x001fe4000f8ec0ff */
[----:B------:R-:W-:-:S04]  /*01b0*/  ULEA UR6, UR7, UR6, 0x18 ;  /* 0x0000000607067291 */ /* 0x000fc8000f8ec0ff */
[----:B------:R-:W-:Y:S02]  /*01c0*/  LEA R16, R9, UR5, 0x6 ;  /* 0x0000000509107c11 */ /* 0x000fe4000f8e30ff */
[C---:B------:R-:W-:Y:S02]  /*01d0*/  LEA R8, R3.reuse, UR6, 0x2 ;  /* 0x0000000603087c11 */ /* 0x040fe4000f8e10ff */
[----:B------:R-:W-:Y:S02]  /*01e0*/  LEA R10, R3, R16, 0x2 ;  /* 0x00000010030a7211 */ /* 0x000fe400078e10ff */
[----:B------:R-:W-:Y:S01]  /*01f0*/  LEA R2, R9, R8, 0x6 ;  /* 0x0000000809027211 */ /* 0x000fe200078e30ff */
[----:B------:R-:W-:Y:S06]  /*0200*/  @P0 BRA `(.L_x_7) ;  /* 0x0000000000cc0947 */ /* 0x000fec0003800000 */
[----:B------:R-:W0:Y:S01]  /*0210*/  LDC.64 R6, c[0x0][0x388] ;  /* 0x0000e200ff067b82 */ /* 0x000e220000000a00 */
[----:B------:R-:W-:-:S05]  /*0220*/  IMAD R12, R9, R0, R3 ;  /* 0x00000000090c7224 */ /* 0x000fca00078e0203 */
[----:B------:R-:W-:Y:S02]  /*0230*/  IADD3 R13, PT, PT, R17, R12, RZ ;  /* 0x0000000c110d7210 */ /* 0x000fe40007ffe0ff */
[----:B------:R-:W1:Y:S01]  /*0240*/  LDC.64 R4, c[0x0][0x390] ;  /* 0x0000e400ff047b82 */ /* 0x000e620000000a00 */
[----:B------:R-:W-:Y:S02]  /*0250*/  IADD3 R21, PT, PT, R12, UR4, RZ ;  /* 0x000000040c157c10 */ /* 0x000fe4000fffe0ff */
[----:B0-----:R-:W-:-:S05]  /*0260*/  IMAD.WIDE R12, R13, 0x4, R6 ;  /* 0x000000040d0c7825 */ /* 0x001fca00078e0206 */
[----:B------:R-:W2:Y:S01]  /*0270*/  LDG.E R19, desc[UR8][R12.64] ;  /* 0x000000080c137981 */ /* 0x000ea2000c1e1900 */
[----:B-1----:R-:W-:-:S06]  /*0280*/  IMAD.WIDE R20, R21, 0x4, R4 ;  /* 0x0000000415147825 */ /* 0x002fcc00078e0204 */
[----:B------:R-:W3:Y:S04]  /*0290*/  LDG.E R21, desc[UR8][R20.64] ;  /* 0x0000000814157981 */ /* 0x000ee8000c1e1900 */
[----:B--2---:R-:W-:Y:S04]  /*02a0*/  STS [R10], R19 ;  /* 0x000000130a007388 */ /* 0x004fe80000000800 */
[----:B---3--:R-:W-:Y:S01]  /*02b0*/  STS [R2], R21 ;  /* 0x0000001502007388 */ /* 0x008fe20000000800 */
[----:B------:R-:W-:Y:S06]  /*02c0*/  BAR.SYNC.DEFER_BLOCKING 0x0 ;  /* 0x0000000000007b1d */ /* 0x000fec0000010000 */
[----:B------:R-:W-:Y:S04]  /*02d0*/  LDS R25, [R8] ;  /* 0x0000000008197984 */ /* 0x000fe80000000800 */
[----:B------:R-:W0:Y:S04]  /*02e0*/  LDS.128 R4, [R16] ;  /* 0x0000000010047984 */ /* 0x000e280000000c00 */
[----:B------:R-:W1:Y:S04]  /*02f0*/  LDS R27, [R8+0x40] ;  /* 0x00004000081b7984 */ /* 0x000e680000000800 */
[----:B------:R-:W2:Y:S04]  /*0300*/  LDS R28, [R8+0x80] ;  /* 0x00008000081c7984 */ /* 0x000ea80000000800 */
[----:B------:R-:W3:Y:S04]  /*0310*/  LDS R26, [R8+0xc0] ;  /* 0x0000c000081a7984 */ /* 0x000ee80000000800 */
[----:B------:R-:W-:Y:S04]  /*0320*/  LDS R23, [R8+0x100] ;  /* 0x0001000008177984 */ /* 0x000fe80000000800 */
[----:B------:R-:W4:Y:S04]  /*0330*/  LDS.128 R12, [R16+0x10] ;  /* 0x00001000100c7984 */ /* 0x000f280000000c00 */
[----:B------:R-:W5:Y:S04]  /*0340*/  LDS R20, [R8+0x140] ;  /* 0x0001400008147984 */ /* 0x000f680000000800 */
[----:B------:R-:W5:Y:S04]  /*0350*/  LDS R21, [R8+0x180] ;  /* 0x0001800008157984 */ /* 0x000f680000000800 */
[----:B------:R-:W5:Y:S04]  /*0360*/  LDS R24, [R8+0x1c0] ;  /* 0x0001c00008187984 */ /* 0x000f680000000800 */
[----:B------:R-:W-:Y:S01]  /*0370*/  LDS R19, [R8+0x200] ;  /* 0x0002000008137984 */ /* 0x000fe20000000800 */
[----:B0-----:R-:W-:-:S04]  /*0380*/  FFMA R4, R4, R25, RZ ;  /* 0x0000001904047223 */ /* 0x001fc800000000ff */
[----:B-1----:R-:W-:-:S04]  /*0390*/  FFMA R5, R27, R5, R4 ;  /* 0x000000051b057223 */ /* 0x002fc80000000004 */
[----:B--2---:R-:W-:-:S04]  /*03a0*/  FFMA R5, R28, R6, R5 ;  /* 0x000000061c057223 */ /* 0x004fc80000000005 */
[----:B---3--:R-:W-:Y:S02]  /*03b0*/  FFMA R25, R26, R7, R5 ;  /* 0x000000071a197223 */ /* 0x008fe40000000005 */
[----:B------:R-:W0:Y:S04]  /*03c0*/  LDS.128 R4, [R16+0x20] ;  /* 0x0000200010047984 */ /* 0x000e280000000c00 */
[----:B------:R-:W1:Y:S01]  /*03d0*/  LDS R26, [R8+0x240] ;  /* 0x00024000081a7984 */ /* 0x000e620000000800 */
[----:B----4-:R-:W-:-:S04]  /*03e0*/  FFMA R23, R12, R23, R25 ;  /* 0x000000170c177223 */ /* 0x010fc80000000019 */
[----:B-----5:R-:W-:Y:S02]  /*03f0*/  FFMA R20, R20, R13, R23 ;  /* 0x0000000d14147223 */ /* 0x020fe40000000017 */
[----:B------:R-:W2:Y:S02]  /*0400*/  LDS R23, [R8+0x280] ;  /* 0x0002800008177984 */ /* 0x000ea40000000800 */
[----:B------:R-:W-:Y:S02]  /*0410*/  FFMA R21, R21, R14, R20 ;  /* 0x0000000e15157223 */ /* 0x000fe40000000014 */
[----:B------:R-:W3:Y:S02]  /*0420*/  LDS R20, [R8+0x2c0] ;  /* 0x0002c00008147984 */ /* 0x000ee40000000800 */
[----:B------:R-:W-:Y:S02]  /*0430*/  FFMA R25, R24, R15, R21 ;  /* 0x0000000f18197223 */ /* 0x000fe40000000015 */
[----:B------:R-:W-:Y:S04]  /*0440*/  LDS R21, [R8+0x300] ;  /* 0x0003000008157984 */ /* 0x000fe80000000800 */
[----:B------:R-:W4:Y:S04]  /*0450*/  LDS.128 R12, [R16+0x30] ;  /* 0x00003000100c7984 */ /* 0x000f280000000c00 */
[----:B------:R-:W5:Y:S01]  /*0460*/  LDS R24, [R8+0x340] ;  /* 0x0003400008187984 */ /* 0x000f620000000800 */
[----:B0-----:R-:W-:-:S03]  /*0470*/  FFMA R25, R4, R19, R25 ;  /* 0x0000001304197223 */ /* 0x001fc60000000019 */
[----:B------:R-:W0:Y:S04]  /*0480*/  LDS R19, [R8+0x380] ;  /* 0x0003800008137984 */ /* 0x000e280000000800 */
[----:B------:R-:W0:Y:S01]  /*0490*/  LDS R4, [R8+0x3c0] ;  /* 0x0003c00008047984 */ /* 0x000e220000000800 */
[----:B-1----:R-:W-:-:S04]  /*04a0*/  FFMA R26, R26, R5, R25 ;  /* 0x000000051a1a7223 */ /* 0x002fc80000000019 */
[----:B--2---:R-:W-:-:S04]  /*04b0*/  FFMA R23, R23, R6, R26 ;  /* 0x0000000617177223 */ /* 0x004fc8000000001a */
[----:B---3--:R-:W-:-:S04]  /*04c0*/  FFMA R7, R20, R7, R23 ;  /* 0x0000000714077223 */ /* 0x008fc80000000017 */
[----:B----4-:R-:W-:-:S04]  /*04d0*/  FFMA R7, R12, R21, R7 ;  /* 0x000000150c077223 */ /* 0x010fc80000000007 */
[----:B-----5:R-:W-:Y:S01]  /*04e0*/  FFMA R24, R24, R13, R7 ;  /* 0x0000000d18187223 */ /* 0x020fe20000000007 */
[----:B------:R-:W-:-:S03]  /*04f0*/  MOV R20, R22 ;  /* 0x0000001600147202 */ /* 0x000fc60000000f00 */
[----:B0-----:R-:W-:-:S04]  /*0500*/  FFMA R19, R19, R14, R24 ;  /* 0x0000000e13137223 */ /* 0x001fc80000000018 */
[----:B------:R-:W-:Y:S01]  /*0510*/  FFMA R7, R4, R15, R19 ;  /* 0x0000000f04077223 */ /* 0x000fe20000000013 */
[----:B------:R-:W-:Y:S01]  /*0520*/  IADD3 R4, PT, PT, R18, UR4, RZ ;  /* 0x0000000412047c10 */ /* 0x000fe2000fffe0ff */
[----:B------:R-:W-:Y:S06]  /*0530*/  BAR.SYNC.DEFER_BLOCKING 0x0 ;  /* 0x0000000000007b1d */ /* 0x000fec0000010000 */
.L_x_7:
[----:B------:R-:W-:Y:S05]  /*0540*/  @!P1 BRA `(.L_x_6) ;  /* 0x0000000400889947 */ /* 0x000fea0003800000 */
[----:B------:R-:W-:Y:S02]  /*0550*/  IADD3 R4, PT, PT, R3, R4, RZ ;  /* 0x0000000403047210 */ /* 0x000fe40007ffe0ff */
[----:B------:R-:W-:-:S03]  /*0560*/  IADD3 R19, PT, PT, R20, R3, RZ ;  /* 0x0000000314137210 */ /* 0x000fc60007ffe0ff */
[CC--:B------:R-:W-:Y:S02]  /*0570*/  IMAD R21, R9.reuse, R0.reuse, R4 ;  /* 0x0000000009157224 */ /* 0x0c0fe400078e0204 */
[----:B------:R-:W-:-:S07]  /*0580*/  IMAD R19, R9, R0, R19 ;  /* 0x0000000009137224 */ /* 0x000fce00078e0213 */
.L_x_8:
[----:B------:R-:W0:Y:S08]  /*0590*/  LDC.64 R22, c[0x0][0x388] ;  /* 0x0000e200ff167b82 */ /* 0x000e300000000a00 */
[----:B------:R-:W1:Y:S01]  /*05a0*/  LDC.64 R24, c[0x0][0x390] ;  /* 0x0000e400ff187b82 */ /* 0x000e620000000a00 */
[----:B0-----:R-:W-:-:S05]  /*05b0*/  IMAD.WIDE R22, R19, 0x4, R22 ;  /* 0x0000000413167825 */ /* 0x001fca00078e0216 */
[----:B------:R-:W2:Y:S01]  /*05c0*/  LDG.E R5, desc[UR8][R22.64] ;  /* 0x0000000816057981 */ /* 0x000ea2000c1e1900 */
[----:B-1----:R-:W-:-:S05]  /*05d0*/  IMAD.WIDE R24, R21, 0x4, R24 ;  /* 0x0000000415187825 */ /* 0x002fca00078e0218 */
[----:B------:R0:W3:Y:S02]  /*05e0*/  LDG.E R27, desc[UR8][R24.64] ;  /* 0x00000008181b7981 */ /* 0x0000e4000c1e1900 */
[----:B0-----:R-:W-:Y:S02]  /*05f0*/  IMAD.WIDE R24, R18, 0x4, R24 ;  /* 0x0000000412187825 */ /* 0x001fe400078e0218 */
        /* <DEDUP_REMOVED lines=9> */
[----:B------:R-:W-:Y:S01]  /*0690*/  LDS R28, [R8+0x340] ;  /* 0x00034000081c7984 */ /* 0x000fe20000000800 */
[----:B0-----:R-:W-:-:S03]  /*06a0*/  FFMA R4, R12, R4, R7 ;  /* 0x000000040c047223 */ /* 0x001fc60000000007 */
[----:B------:R-:W-:Y:S01]  /*06b0*/  LDS R12, [R8+0x180] ;  /* 0x00018000080c7984 */ /* 0x000fe20000000800 */
[----:B-1----:R-:W-:-:S03]  /*06c0*/  FFMA R29, R29, R13, R4 ;  /* 0x0000000d1d1d7223 */ /* 0x002fc60000000004 */
[----:B------:R-:W-:Y:S01]  /*06d0*/  LDS R13, [R8+0x100] ;  /* 0x00010000080d7984 */ /* 0x000fe20000000800 */
[----:B--2---:R-:W-:-:S03]  /*06e0*/  FFMA R29, R6, R14, R29 ;  /* 0x0000000e061d7223 */ /* 0x004fc6000000001d */
[----:B------:R-:W0:Y:S01]  /*06f0*/  LDS.128 R4, [R16+0x10] ;  /* 0x0000100010047984 */ /* 0x000e220000000c00 */
[----:B---3--:R-:W-:-:S03]  /*0700*/  FFMA R15, R26, R15, R29 ;  /* 0x0000000f1a0f7223 */ /* 0x008fc6000000001d */
[----:B------:R-:W1:Y:S01]  /*0710*/  LDS R26, [R8+0x1c0] ;  /* 0x0001c000081a7984 */ /* 0x000e620000000800 */
[----:B0-----:R-:W-:-:S04]  /*0720*/  FFMA R4, R4, R13, R15 ;  /* 0x0000000d04047223 */ /* 0x001fc8000000000f */
[----:B------:R-:W-:Y:S02]  /*0730*/  FFMA R27, R27, R5, R4 ;  /* 0x000000051b1b7223 */ /* 0x000fe40000000004 */
[----:B------:R-:W-:Y:S02]  /*0740*/  LDS R5, [R8+0x200] ;  /* 0x0002000008057984 */ /* 0x000fe40000000800 */
[----:B------:R-:W-:Y:S02]  /*0750*/  FFMA R27, R12, R6, R27 ;  /* 0x000000060c1b7223 */ /* 0x000fe4000000001b */
[----:B------:R-:W0:Y:S02]  /*0760*/  LDS.128 R12, [R16+0x20] ;  /* 0x00002000100c7984 */ /* 0x000e240000000c00 */
[----:B-1----:R-:W-:Y:S02]  /*0770*/  FFMA R7, R26, R7, R27 ;  /* 0x000000071a077223 */ /* 0x002fe4000000001b */
[----:B------:R-:W1:Y:S04]  /*0780*/  LDS R27, [R8+0x240] ;  /* 0x00024000081b7984 */ /* 0x000e680000000800 */
[----:B------:R-:W2:Y:S04]  /*0790*/  LDS R6, [R8+0x280] ;  /* 0x0002800008067984 */ /* 0x000ea80000000800 */
[----:B------:R-:W3:Y:S04]  /*07a0*/  LDS R4, [R8+0x2c0] ;  /* 0x0002c00008047984 */ /* 0x000ee80000000800 */
[----:B------:R-:W-:Y:S01]  /*07b0*/  LDS R26, [R8+0x3c0] ;  /* 0x0003c000081a7984 */ /* 0x000fe20000000800 */
[----:B0-----:R-:W-:-:S04]  /*07c0*/  FFMA R12, R12, R5, R7 ;  /* 0x000000050c0c7223 */ /* 0x001fc80000000007 */
[----:B-1----:R-:W-:Y:S02]  /*07d0*/  FFMA R13, R27, R13, R12 ;  /* 0x0000000d1b0d7223 */ /* 0x002fe4000000000c */
[----:B------:R-:W-:Y:S02]  /*07e0*/  LDS R27, [R8+0x380] ;  /* 0x00038000081b7984 */ /* 0x000fe40000000800 */
[----:B--2---:R-:W-:Y:S02]  /*07f0*/  FFMA R5, R6, R14, R13 ;  /* 0x0000000e06057223 */ /* 0x004fe4000000000d */
[----:B------:R-:W-:Y:S02]  /*0800*/  LDS R13, [R8+0x300] ;  /* 0x00030000080d7984 */ /* 0x000fe40000000800 */
[----:B---3--:R-:W-:Y:S02]  /*0810*/  FFMA R15, R4, R15, R5 ;  /* 0x0000000f040f7223 */ /* 0x008fe40000000005 */
[----:B------:R-:W0:Y:S01]  /*0820*/  LDS.128 R4, [R16+0x30] ;  /* 0x0000300010047984 */ /* 0x000e220000000c00 */
[----:B------:R-:W-:Y:S06]  /*0830*/  BAR.SYNC.DEFER_BLOCKING 0x0 ;  /* 0x0000000000007b1d */ /* 0x000fec0000010000 */
[----:B------:R-:W2:Y:S04]  /*0840*/  LDG.E R22, desc[UR8][R22.64+0x40] ;  /* 0x0000400816167981 */ /* 0x000ea8000c1e1900 */
[----:B------:R-:W3:Y:S01]  /*0850*/  LDG.E R25, desc[UR8][R24.64] ;  /* 0x0000000818197981 */ /* 0x000ee2000c1e1900 */
[----:B0-----:R-:W-:-:S04]  /*0860*/  FFMA R4, R4, R13, R15 ;  /* 0x0000000d04047223 */ /* 0x001fc8000000000f */
[----:B------:R-:W-:-:S04]  /*0870*/  FFMA R4, R28, R5, R4 ;  /* 0x000000051c047223 */ /* 0x000fc80000000004 */
[----:B------:R-:W-:-:S04]  /*0880*/  FFMA R27, R27, R6, R4 ;  /* 0x000000061b1b7223 */ /* 0x000fc80000000004 */
[----:B------:R-:W-:Y:S01]  /*0890*/  FFMA R7, R26, R7, R27 ;  /* 0x000000071a077223 */ /* 0x000fe2000000001b */
[----:B------:R-:W-:-:S04]  /*08a0*/  IADD3 R20, PT, PT, R20, 0x20, RZ ;  /* 0x0000002014147810 */ /* 0x000fc80007ffe0ff */
[----:B------:R-:W-:Y:S02]  /*08b0*/  ISETP.GE.AND P0, PT, R20, R11, PT ;  /* 0x0000000b1400720c */ /* 0x000fe40003f06270 */
[----:B------:R-:W-:Y:S02]  /*08c0*/  IADD3 R19, PT, PT, R19, 0x20, RZ ;  /* 0x0000002013137810 */ /* 0x000fe40007ffe0ff */
[----:B------:R-:W-:Y:S01]  /*08d0*/  LEA R21, R0, R21, 0x5 ;  /* 0x0000001500157211 */ /* 0x000fe200078e28ff */
        /* <DEDUP_REMOVED lines=9> */
[----:B------:R-:W-:Y:S04]  /*0970*/  LDS R22, [R8+0x140] ;  /* 0x0001400008167984 */ /* 0x000fe80000000800 */
[----:B------:R-:W-:Y:S01]  /*0980*/  LDS R26, [R8+0x1c0] ;  /* 0x0001c000081a7984 */ /* 0x000fe20000000800 */
[----:B0-----:R-:W-:-:S03]  /*0990*/  FFMA R29, R12, R29, R7 ;  /* 0x0000001d0c1d7223 */ /* 0x001fc60000000007 */
[----:B------:R-:W0:Y:S01]  /*09a0*/  LDS.128 R4, [R16+0x10] ;  /* 0x0000100010047984 */ /* 0x000e220000000c00 */
[----:B-1----:R-:W-:-:S04]  /*09b0*/  FFMA R28, R28, R13, R29 ;  /* 0x0000000d1c1c7223 */ /* 0x002fc8000000001d */
[----:B--2---:R-:W-:Y:S02]  /*09c0*/  FFMA R13, R23, R14, R28 ;  /* 0x0000000e170d7223 */ /* 0x004fe4000000001c */
[----:B------:R-:W1:Y:S02]  /*09d0*/  LDS R23, [R8+0x180] ;  /* 0x0001800008177984 */ /* 0x000e640000000800 */
[----:B---3--:R-:W-:Y:S02]  /*09e0*/  FFMA R13, R24, R15, R13 ;  /* 0x0000000f180d7223 */ /* 0x008fe4000000000d */
[----:B------:R-:W-:Y:S02]  /*09f0*/  LDS R24, [R8+0x240] ;  /* 0x0002400008187984 */ /* 0x000fe40000000800 */
[----:B0-----:R-:W-:Y:S02]  /*0a00*/  FFMA R27, R4, R25, R13 ;  /* 0x00000019041b7223 */ /* 0x001fe4000000000d */
[----:B------:R-:W-:Y:S04]  /*0a10*/  LDS R25, [R8+0x200] ;  /* 0x0002000008197984 */ /* 0x000fe80000000800 */
[----:B------:R-:W0:Y:S01]  /*0a20*/  LDS.128 R12, [R16+0x20] ;  /* 0x00002000100c7984 */ /* 0x000e220000000c00 */
[----:B------:R-:W-:-:S04]  /*0a30*/  FFMA R22, R22, R5, R27 ;  /* 0x0000000516167223 */ /* 0x000fc8000000001b */
[----:B-1----:R-:W-:Y:S02]  /*0a40*/  FFMA R5, R23, R6, R22 ;  /* 0x0000000617057223 */ /* 0x002fe40000000016 */
[----:B------:R-:W1:Y:S02]  /*0a50*/  LDS R23, [R8+0x280] ;  /* 0x0002800008177984 */ /* 0x000e640000000800 */
[----:B------:R-:W-:Y:S02]  /*0a60*/  FFMA R5, R26, R7, R5 ;  /* 0x000000071a057223 */ /* 0x000fe40000000005 */
[----:B------:R-:W2:Y:S02]  /*0a70*/  LDS R22, [R8+0x2c0] ;  /* 0x0002c00008167984 */ /* 0x000ea40000000800 */
[----:B0-----:R-:W-:Y:S02]  /*0a80*/  FFMA R27, R12, R25, R5 ;  /* 0x000000190c1b7223 */ /* 0x001fe40000000005 */
[----:B------:R-:W-:Y:S04]  /*0a90*/  LDS R25, [R8+0x300] ;  /* 0x0003000008197984 */ /* 0x000fe80000000800 */
[----:B------:R-:W0:Y:S01]  /*0aa0*/  LDS.128 R4, [R16+0x30] ;  /* 0x0000300010047984 */ /* 0x000e220000000c00 */
[----:B------:R-:W-:-:S03]  /*0ab0*/  FFMA R24, R24, R13, R27 ;  /* 0x0000000d18187223 */ /* 0x000fc6000000001b */
[----:B------:R-:W3:Y:S04]  /*0ac0*/  LDS R27, [R8+0x340] ;  /* 0x00034000081b7984 */ /* 0x000ee80000000800 */
[----:B------:R-:W4:Y:S04]  /*0ad0*/  LDS R13, [R8+0x380] ;  /* 0x00038000080d7984 */ /* 0x000f280000000800 */
[----:B------:R-:W5:Y:S01]  /*0ae0*/  LDS R12, [R8+0x3c0] ;  /* 0x0003c000080c7984 */ /* 0x000f620000000800 */
[----:B-1----:R-:W-:-:S04]  /*0af0*/  FFMA R23, R23, R14, R24 ;  /* 0x0000000e17177223 */ /* 0x002fc80000000018 */
[----:B--2---:R-:W-:-:S04]  /*0b00*/  FFMA R15, R22, R15, R23 ;  /* 0x0000000f160f7223 */ /* 0x004fc80000000017 */
[----:B0-----:R-:W-:-:S04]  /*0b10*/  FFMA R4, R4, R25, R15 ;  /* 0x0000001904047223 */ /* 0x001fc8000000000f */
[----:B---3--:R-:W-:-:S04]  /*0b20*/  FFMA R4, R27, R5, R4 ;  /* 0x000000051b047223 */ /* 0x008fc80000000004 */
[----:B----4-:R-:W-:-:S04]  /*0b30*/  FFMA R13, R13, R6, R4 ;  /* 0x000000060d0d7223 */ /* 0x010fc80000000004 */
[----:B-----5:R-:W-:Y:S01]  /*0b40*/  FFMA R7, R12, R7, R13 ;  /* 0x000000070c077223 */ /* 0x020fe2000000000d */
[----:B------:R-:W-:Y:S06]  /*0b50*/  BAR.SYNC.DEFER_BLOCKING 0x0 ;  /* 0x0000000000007b1d */ /* 0x000fec0000010000 */
[----:B------:R-:W-:Y:S05]  /*0b60*/  @!P0 BRA `(.L_x_8) ;  /* 0xfffffff800888947 */ /* 0x000fea000383ffff */
.L_x_6:
[----:B------:R-:W0:Y:S01]  /*0b70*/  LDC.64 R4, c[0x0][0x398] ;  /* 0x0000e600ff047b82 */ /* 0x000e220000000a00 */
[----:B------:R-:W-:-:S05]  /*0b80*/  IADD3 R3, PT, PT, R3, UR4, RZ ;  /* 0x0000000403037c10 */ /* 0x000fca000fffe0ff */
[----:B------:R-:W-:-:S05]  /*0b90*/  IMAD R0, R9, R0, R3 ;  /* 0x0000000009007224 */ /* 0x000fca00078e0203 */
[----:B------:R-:W-:-:S05]  /*0ba0*/  IADD3 R3, PT, PT, R17, R0, RZ ;  /* 0x0000000011037210 */ /* 0x000fca0007ffe0ff */
[----:B0-----:R-:W-:-:S05]  /*0bb0*/  IMAD.WIDE R2, R3, 0x4, R4 ;  /* 0x0000000403027825 */ /* 0x001fca00078e0204 */
[----:B------:R-:W-:Y:S01]  /*0bc0*/  STG.E desc[UR8][R2.64], R7 ;  /* 0x0000000702007986 */ /* 0x000fe2000c101908 */
[----:B------:R-:W-:Y:S05]  /*0bd0*/  EXIT ;  /* 0x000000000000794d */ /* 0x000fea0003800000 */
.L_x_9:
        /* <DEDUP_REMOVED lines=10> */
.L_x_11:


//--------------------- .nv.shared.reserved.0     --------------------------
	.section	.nv.shared.reserved.0,"aw",@nobits
	.weak		__nv_reservedSMEM_offset_0_alias
	.size		__nv_reservedSMEM_offset_0_alias, 0, 64
	.other		__nv_reservedSMEM_offset_0_alias,@"STO_CUDA_RESERVED_SHARED STV_DEFAULT"
__nv_reservedSMEM_offset_0_alias:
	.zero		0
	.zero		64


//--------------------- .nv.shared._Z13shared_kerneliPKfS0_Pf --------------------------
	.section	.nv.shared._Z13shared_kerneliPKfS0_Pf,"aw",@nobits
	.sectionflags	@""
	.align	4
.nv.shared._Z13shared_kerneliPKfS0_Pf:
	.zero		3072


//--------------------- .nv.constant0._Z8kernel_tiPKfS0_Pf --------------------------
	.section	.nv.constant0._Z8kernel_tiPKfS0_Pf,"a",@progbits
	.sectionflags	@""
	.align	4
.nv.constant0._Z8kernel_tiPKfS0_Pf:
	.zero		928


//--------------------- .nv.constant0._Z13shared_kerneliPKfS0_Pf --------------------------
	.section	.nv.constant0._Z13shared_kerneliPKfS0_Pf,"a",@progbits
	.sectionflags	@""
	.align	4
.nv.constant0._Z13shared_kerneliPKfS0_Pf:
	.zero		928


//--------------------- SYMBOLS --------------------------

	.type		.nv.reservedSmem.offset0,@object
	.size		.nv.reservedSmem.offset0,0x4
	.type		.nv.reservedSmem.cap,@object
	.size		.nv.reservedSmem.cap,0x4
